//
// Generated by NVIDIA NVVM Compiler
//
// Compiler Build ID: CL-36424714
// Cuda compilation tools, release 13.0, V13.0.88
// Based on NVVM 20.0.0
//

.version 9.0
.target sm_100
.address_size 64

	// .globl	_Z10mmm_globalPfS_S_i
// _ZZ10mmm_sharedPfS_S_iE5tileA has been demoted
// _ZZ10mmm_sharedPfS_S_iE5tileB has been demoted
// _ZZ17mmm_shared_unrollPfS_S_iE5tileA has been demoted
// _ZZ17mmm_shared_unrollPfS_S_iE5tileB has been demoted
// _ZZ19mmm_shared_conflictPfS_S_iE5tileA has been demoted
// _ZZ19mmm_shared_conflictPfS_S_iE5tileB has been demoted
// _ZZ21mmm_global_shared_badPfS_S_iE5tileA has been demoted
// _ZZ21mmm_global_shared_badPfS_S_iE5tileB has been demoted

.visible .entry _Z10mmm_globalPfS_S_i(
	.param .u64 .ptr .align 1 _Z10mmm_globalPfS_S_i_param_0,
	.param .u64 .ptr .align 1 _Z10mmm_globalPfS_S_i_param_1,
	.param .u64 .ptr .align 1 _Z10mmm_globalPfS_S_i_param_2,
	.param .u32 _Z10mmm_globalPfS_S_i_param_3
)
{
	.reg .pred 	%p<10>;
	.reg .b32 	%r<40>;
	.reg .b32 	%f<67>;
	.reg .b64 	%rd<67>;

	ld.param.u64 	%rd14, [_Z10mmm_globalPfS_S_i_param_0];
	ld.param.u64 	%rd15, [_Z10mmm_globalPfS_S_i_param_1];
	ld.param.u32 	%r18, [_Z10mmm_globalPfS_S_i_param_3];
	cvta.to.global.u64 	%rd1, %rd15;
	cvta.to.global.u64 	%rd2, %rd14;
	mov.u32 	%r19, %ctaid.y;
	mov.u32 	%r20, %ntid.y;
	mov.u32 	%r21, %tid.y;
	mad.lo.s32 	%r1, %r19, %r20, %r21;
	mov.u32 	%r22, %ctaid.x;
	mov.u32 	%r23, %ntid.x;
	mov.u32 	%r24, %tid.x;
	mad.lo.s32 	%r2, %r22, %r23, %r24;
	max.s32 	%r25, %r1, %r2;
	setp.ge.s32 	%p1, %r25, %r18;
	@%p1 bra 	$L__BB0_13;
	mul.lo.s32 	%r3, %r18, %r1;
	and.b32  	%r4, %r18, 7;
	setp.lt.u32 	%p2, %r18, 8;
	mov.f32 	%f66, 0f00000000;
	mov.b32 	%r38, 0;
	@%p2 bra 	$L__BB0_4;
	and.b32  	%r38, %r18, 2147483640;
	neg.s32 	%r36, %r38;
	mul.wide.s32 	%rd16, %r18, 4;
	add.s64 	%rd3, %rd1, %rd16;
	shl.b32 	%r7, %r18, 3;
	mul.wide.s32 	%rd17, %r18, 8;
	add.s64 	%rd4, %rd1, %rd17;
	mul.wide.s32 	%rd18, %r18, 12;
	add.s64 	%rd5, %rd1, %rd18;
	mul.wide.s32 	%rd19, %r18, 16;
	add.s64 	%rd6, %rd1, %rd19;
	mul.wide.s32 	%rd20, %r18, 20;
	add.s64 	%rd7, %rd1, %rd20;
	mul.wide.s32 	%rd21, %r18, 24;
	add.s64 	%rd8, %rd1, %rd21;
	mul.wide.s32 	%rd22, %r18, 28;
	add.s64 	%rd9, %rd1, %rd22;
	mul.wide.u32 	%rd23, %r3, 4;
	add.s64 	%rd24, %rd23, %rd2;
	add.s64 	%rd66, %rd24, 16;
	mov.f32 	%f66, 0f00000000;
	mov.u32 	%r35, %r2;
$L__BB0_3:
	.pragma "nounroll";
	mul.wide.s32 	%rd25, %r35, 4;
	add.s64 	%rd26, %rd3, %rd25;
	add.s64 	%rd27, %rd4, %rd25;
	add.s64 	%rd28, %rd5, %rd25;
	add.s64 	%rd29, %rd6, %rd25;
	add.s64 	%rd30, %rd7, %rd25;
	add.s64 	%rd31, %rd8, %rd25;
	add.s64 	%rd32, %rd9, %rd25;
	add.s64 	%rd33, %rd1, %rd25;
	ld.global.f32 	%f16, [%rd66+-16];
	ld.global.f32 	%f17, [%rd33];
	fma.rn.f32 	%f18, %f16, %f17, %f66;
	ld.global.f32 	%f19, [%rd66+-12];
	ld.global.f32 	%f20, [%rd26];
	fma.rn.f32 	%f21, %f19, %f20, %f18;
	ld.global.f32 	%f22, [%rd66+-8];
	ld.global.f32 	%f23, [%rd27];
	fma.rn.f32 	%f24, %f22, %f23, %f21;
	ld.global.f32 	%f25, [%rd66+-4];
	ld.global.f32 	%f26, [%rd28];
	fma.rn.f32 	%f27, %f25, %f26, %f24;
	ld.global.f32 	%f28, [%rd66];
	ld.global.f32 	%f29, [%rd29];
	fma.rn.f32 	%f30, %f28, %f29, %f27;
	ld.global.f32 	%f31, [%rd66+4];
	ld.global.f32 	%f32, [%rd30];
	fma.rn.f32 	%f33, %f31, %f32, %f30;
	ld.global.f32 	%f34, [%rd66+8];
	ld.global.f32 	%f35, [%rd31];
	fma.rn.f32 	%f36, %f34, %f35, %f33;
	ld.global.f32 	%f37, [%rd66+12];
	ld.global.f32 	%f38, [%rd32];
	fma.rn.f32 	%f66, %f37, %f38, %f36;
	add.s32 	%r36, %r36, 8;
	add.s32 	%r35, %r35, %r7;
	add.s64 	%rd66, %rd66, 32;
	setp.ne.s32 	%p3, %r36, 0;
	@%p3 bra 	$L__BB0_3;
$L__BB0_4:
	setp.eq.s32 	%p4, %r4, 0;
	@%p4 bra 	$L__BB0_12;
	and.b32  	%r13, %r18, 3;
	setp.lt.u32 	%p5, %r4, 4;
	@%p5 bra 	$L__BB0_7;
	add.s32 	%r27, %r38, %r3;
	mul.wide.u32 	%rd34, %r27, 4;
	add.s64 	%rd35, %rd2, %rd34;
	ld.global.f32 	%f40, [%rd35];
	mad.lo.s32 	%r28, %r38, %r18, %r2;
	mul.wide.s32 	%rd36, %r28, 4;
	add.s64 	%rd37, %rd1, %rd36;
	ld.global.f32 	%f41, [%rd37];
	fma.rn.f32 	%f42, %f40, %f41, %f66;
	cvt.u64.u32 	%rd38, %r3;
	cvt.u64.u32 	%rd39, %r38;
	add.s64 	%rd40, %rd39, %rd38;
	shl.b64 	%rd41, %rd40, 2;
	add.s64 	%rd42, %rd2, %rd41;
	ld.global.f32 	%f43, [%rd42+4];
	mul.wide.s32 	%rd43, %r18, 4;
	add.s64 	%rd44, %rd37, %rd43;
	ld.global.f32 	%f44, [%rd44];
	fma.rn.f32 	%f45, %f43, %f44, %f42;
	ld.global.f32 	%f46, [%rd42+8];
	add.s64 	%rd45, %rd44, %rd43;
	ld.global.f32 	%f47, [%rd45];
	fma.rn.f32 	%f48, %f46, %f47, %f45;
	ld.global.f32 	%f49, [%rd42+12];
	add.s64 	%rd46, %rd45, %rd43;
	ld.global.f32 	%f50, [%rd46];
	fma.rn.f32 	%f66, %f49, %f50, %f48;
	add.s32 	%r38, %r38, 4;
$L__BB0_7:
	setp.eq.s32 	%p6, %r13, 0;
	@%p6 bra 	$L__BB0_12;
	setp.eq.s32 	%p7, %r13, 1;
	@%p7 bra 	$L__BB0_10;
	add.s32 	%r29, %r38, %r3;
	mul.wide.u32 	%rd47, %r29, 4;
	add.s64 	%rd48, %rd2, %rd47;
	ld.global.f32 	%f52, [%rd48];
	mad.lo.s32 	%r30, %r38, %r18, %r2;
	mul.wide.s32 	%rd49, %r30, 4;
	add.s64 	%rd50, %rd1, %rd49;
	ld.global.f32 	%f53, [%rd50];
	fma.rn.f32 	%f54, %f52, %f53, %f66;
	cvt.u64.u32 	%rd51, %r3;
	cvt.u64.u32 	%rd52, %r38;
	add.s64 	%rd53, %rd52, %rd51;
	shl.b64 	%rd54, %rd53, 2;
	add.s64 	%rd55, %rd2, %rd54;
	ld.global.f32 	%f55, [%rd55+4];
	mul.wide.s32 	%rd56, %r18, 4;
	add.s64 	%rd57, %rd50, %rd56;
	ld.global.f32 	%f56, [%rd57];
	fma.rn.f32 	%f66, %f55, %f56, %f54;
	add.s32 	%r38, %r38, 2;
$L__BB0_10:
	and.b32  	%r31, %r18, 1;
	setp.eq.b32 	%p8, %r31, 1;
	not.pred 	%p9, %p8;
	@%p9 bra 	$L__BB0_12;
	add.s32 	%r32, %r38, %r3;
	mul.wide.u32 	%rd58, %r32, 4;
	add.s64 	%rd59, %rd2, %rd58;
	ld.global.f32 	%f57, [%rd59];
	mad.lo.s32 	%r33, %r38, %r18, %r2;
	mul.wide.s32 	%rd60, %r33, 4;
	add.s64 	%rd61, %rd1, %rd60;
	ld.global.f32 	%f58, [%rd61];
	fma.rn.f32 	%f66, %f57, %f58, %f66;
$L__BB0_12:
	ld.param.u64 	%rd65, [_Z10mmm_globalPfS_S_i_param_2];
	add.s32 	%r34, %r3, %r2;
	cvta.to.global.u64 	%rd62, %rd65;
	mul.wide.s32 	%rd63, %r34, 4;
	add.s64 	%rd64, %rd62, %rd63;
	st.global.f32 	[%rd64], %f66;
$L__BB0_13:
	ret;

}
	// .globl	_Z10mmm_sharedPfS_S_i
.visible .entry _Z10mmm_sharedPfS_S_i(
	.param .u64 .ptr .align 1 _Z10mmm_sharedPfS_S_i_param_0,
	.param .u64 .ptr .align 1 _Z10mmm_sharedPfS_S_i_param_1,
	.param .u64 .ptr .align 1 _Z10mmm_sharedPfS_S_i_param_2,
	.param .u32 _Z10mmm_sharedPfS_S_i_param_3
)
{
	.reg .pred 	%p<9>;
	.reg .b32 	%r<105>;
	.reg .b32 	%f<368>;
	.reg .b64 	%rd<40>;
	// demoted variable
	.shared .align 4 .b8 _ZZ10mmm_sharedPfS_S_iE5tileA[1024];
	// demoted variable
	.shared .align 4 .b8 _ZZ10mmm_sharedPfS_S_iE5tileB[1024];
	ld.param.u32 	%r32, [_Z10mmm_sharedPfS_S_i_param_3];
	mov.u32 	%r1, %tid.y;
	mov.u32 	%r2, %tid.x;
	mov.u32 	%r33, %ctaid.y;
	shl.b32 	%r34, %r33, 4;
	add.s32 	%r3, %r34, %r1;
	mov.u32 	%r35, %ctaid.x;
	shl.b32 	%r4, %r35, 4;
	add.s32 	%r5, %r4, %r2;
	shr.s32 	%r36, %r32, 31;
	shr.u32 	%r37, %r36, 28;
	add.s32 	%r38, %r32, %r37;
	shr.s32 	%r6, %r38, 4;
	setp.lt.s32 	%p1, %r32, 16;
	mov.f32 	%f367, 0f00000000;
	@%p1 bra 	$L__BB1_9;
	mad.lo.s32 	%r101, %r32, %r3, %r2;
	shl.b32 	%r40, %r1, 6;
	mov.u32 	%r41, _ZZ10mmm_sharedPfS_S_iE5tileA;
	add.s32 	%r8, %r41, %r40;
	add.s32 	%r42, %r6, -1;
	setp.lt.u32 	%p2, %r42, 3;
	mov.f32 	%f367, 0f00000000;
	mov.b32 	%r104, 0;
	@%p2 bra 	$L__BB1_4;
	and.b32  	%r104, %r6, 134217724;
	neg.s32 	%r102, %r104;
	add.s32 	%r44, %r1, 48;
	mad.lo.s32 	%r45, %r32, %r44, %r2;
	add.s32 	%r100, %r45, %r4;
	add.s32 	%r46, %r1, 32;
	mad.lo.s32 	%r47, %r32, %r46, %r2;
	add.s32 	%r99, %r47, %r4;
	add.s32 	%r48, %r1, 16;
	mad.lo.s32 	%r49, %r32, %r48, %r2;
	add.s32 	%r98, %r49, %r4;
	mad.lo.s32 	%r50, %r1, %r32, %r2;
	add.s32 	%r97, %r50, %r4;
	mov.f32 	%f367, 0f00000000;
$L__BB1_3:
	.pragma "nounroll";
	ld.param.u64 	%rd36, [_Z10mmm_sharedPfS_S_i_param_1];
	ld.param.u64 	%rd33, [_Z10mmm_sharedPfS_S_i_param_0];
	cvta.to.global.u64 	%rd4, %rd33;
	mul.wide.s32 	%rd5, %r101, 4;
	add.s64 	%rd6, %rd4, %rd5;
	ld.global.f32 	%f14, [%rd6];
	shl.b32 	%r52, %r2, 2;
	add.s32 	%r53, %r8, %r52;
	st.shared.f32 	[%r53], %f14;
	cvta.to.global.u64 	%rd7, %rd36;
	mul.wide.s32 	%rd8, %r97, 4;
	add.s64 	%rd9, %rd7, %rd8;
	ld.global.f32 	%f15, [%rd9];
	mov.u32 	%r55, _ZZ10mmm_sharedPfS_S_iE5tileB;
	add.s32 	%r56, %r55, %r52;
	add.s32 	%r57, %r56, %r40;
	st.shared.f32 	[%r57], %f15;
	bar.sync 	0;
	ld.shared.f32 	%f16, [%r8];
	ld.shared.f32 	%f17, [%r56];
	fma.rn.f32 	%f18, %f16, %f17, %f367;
	ld.shared.f32 	%f19, [%r8+4];
	ld.shared.f32 	%f20, [%r56+64];
	fma.rn.f32 	%f21, %f19, %f20, %f18;
	ld.shared.f32 	%f22, [%r8+8];
	ld.shared.f32 	%f23, [%r56+128];
	fma.rn.f32 	%f24, %f22, %f23, %f21;
	ld.shared.f32 	%f25, [%r8+12];
	ld.shared.f32 	%f26, [%r56+192];
	fma.rn.f32 	%f27, %f25, %f26, %f24;
	ld.shared.f32 	%f28, [%r8+16];
	ld.shared.f32 	%f29, [%r56+256];
	fma.rn.f32 	%f30, %f28, %f29, %f27;
	ld.shared.f32 	%f31, [%r8+20];
	ld.shared.f32 	%f32, [%r56+320];
	fma.rn.f32 	%f33, %f31, %f32, %f30;
	ld.shared.f32 	%f34, [%r8+24];
	ld.shared.f32 	%f35, [%r56+384];
	fma.rn.f32 	%f36, %f34, %f35, %f33;
	ld.shared.f32 	%f37, [%r8+28];
	ld.shared.f32 	%f38, [%r56+448];
	fma.rn.f32 	%f39, %f37, %f38, %f36;
	ld.shared.f32 	%f40, [%r8+32];
	ld.shared.f32 	%f41, [%r56+512];
	fma.rn.f32 	%f42, %f40, %f41, %f39;
	ld.shared.f32 	%f43, [%r8+36];
	ld.shared.f32 	%f44, [%r56+576];
	fma.rn.f32 	%f45, %f43, %f44, %f42;
	ld.shared.f32 	%f46, [%r8+40];
	ld.shared.f32 	%f47, [%r56+640];
	fma.rn.f32 	%f48, %f46, %f47, %f45;
	ld.shared.f32 	%f49, [%r8+44];
	ld.shared.f32 	%f50, [%r56+704];
	fma.rn.f32 	%f51, %f49, %f50, %f48;
	ld.shared.f32 	%f52, [%r8+48];
	ld.shared.f32 	%f53, [%r56+768];
	fma.rn.f32 	%f54, %f52, %f53, %f51;
	ld.shared.f32 	%f55, [%r8+52];
	ld.shared.f32 	%f56, [%r56+832];
	fma.rn.f32 	%f57, %f55, %f56, %f54;
	ld.shared.f32 	%f58, [%r8+56];
	ld.shared.f32 	%f59, [%r56+896];
	fma.rn.f32 	%f60, %f58, %f59, %f57;
	ld.shared.f32 	%f61, [%r8+60];
	ld.shared.f32 	%f62, [%r56+960];
	fma.rn.f32 	%f63, %f61, %f62, %f60;
	bar.sync 	0;
	ld.global.f32 	%f64, [%rd6+64];
	st.shared.f32 	[%r53], %f64;
	mul.wide.s32 	%rd10, %r98, 4;
	add.s64 	%rd11, %rd7, %rd10;
	ld.global.f32 	%f65, [%rd11];
	st.shared.f32 	[%r57], %f65;
	bar.sync 	0;
	ld.shared.f32 	%f66, [%r8];
	ld.shared.f32 	%f67, [%r56];
	fma.rn.f32 	%f68, %f66, %f67, %f63;
	ld.shared.f32 	%f69, [%r8+4];
	ld.shared.f32 	%f70, [%r56+64];
	fma.rn.f32 	%f71, %f69, %f70, %f68;
	ld.shared.f32 	%f72, [%r8+8];
	ld.shared.f32 	%f73, [%r56+128];
	fma.rn.f32 	%f74, %f72, %f73, %f71;
	ld.shared.f32 	%f75, [%r8+12];
	ld.shared.f32 	%f76, [%r56+192];
	fma.rn.f32 	%f77, %f75, %f76, %f74;
	ld.shared.f32 	%f78, [%r8+16];
	ld.shared.f32 	%f79, [%r56+256];
	fma.rn.f32 	%f80, %f78, %f79, %f77;
	ld.shared.f32 	%f81, [%r8+20];
	ld.shared.f32 	%f82, [%r56+320];
	fma.rn.f32 	%f83, %f81, %f82, %f80;
	ld.shared.f32 	%f84, [%r8+24];
	ld.shared.f32 	%f85, [%r56+384];
	fma.rn.f32 	%f86, %f84, %f85, %f83;
	ld.shared.f32 	%f87, [%r8+28];
	ld.shared.f32 	%f88, [%r56+448];
	fma.rn.f32 	%f89, %f87, %f88, %f86;
	ld.shared.f32 	%f90, [%r8+32];
	ld.shared.f32 	%f91, [%r56+512];
	fma.rn.f32 	%f92, %f90, %f91, %f89;
	ld.shared.f32 	%f93, [%r8+36];
	ld.shared.f32 	%f94, [%r56+576];
	fma.rn.f32 	%f95, %f93, %f94, %f92;
	ld.shared.f32 	%f96, [%r8+40];
	ld.shared.f32 	%f97, [%r56+640];
	fma.rn.f32 	%f98, %f96, %f97, %f95;
	ld.shared.f32 	%f99, [%r8+44];
	ld.shared.f32 	%f100, [%r56+704];
	fma.rn.f32 	%f101, %f99, %f100, %f98;
	ld.shared.f32 	%f102, [%r8+48];
	ld.shared.f32 	%f103, [%r56+768];
	fma.rn.f32 	%f104, %f102, %f103, %f101;
	ld.shared.f32 	%f105, [%r8+52];
	ld.shared.f32 	%f106, [%r56+832];
	fma.rn.f32 	%f107, %f105, %f106, %f104;
	ld.shared.f32 	%f108, [%r8+56];
	ld.shared.f32 	%f109, [%r56+896];
	fma.rn.f32 	%f110, %f108, %f109, %f107;
	ld.shared.f32 	%f111, [%r8+60];
	ld.shared.f32 	%f112, [%r56+960];
	fma.rn.f32 	%f113, %f111, %f112, %f110;
	bar.sync 	0;
	ld.global.f32 	%f114, [%rd6+128];
	st.shared.f32 	[%r53], %f114;
	mul.wide.s32 	%rd12, %r99, 4;
	add.s64 	%rd13, %rd7, %rd12;
	ld.global.f32 	%f115, [%rd13];
	st.shared.f32 	[%r57], %f115;
	bar.sync 	0;
	ld.shared.f32 	%f116, [%r8];
	ld.shared.f32 	%f117, [%r56];
	fma.rn.f32 	%f118, %f116, %f117, %f113;
	ld.shared.f32 	%f119, [%r8+4];
	ld.shared.f32 	%f120, [%r56+64];
	fma.rn.f32 	%f121, %f119, %f120, %f118;
	ld.shared.f32 	%f122, [%r8+8];
	ld.shared.f32 	%f123, [%r56+128];
	fma.rn.f32 	%f124, %f122, %f123, %f121;
	ld.shared.f32 	%f125, [%r8+12];
	ld.shared.f32 	%f126, [%r56+192];
	fma.rn.f32 	%f127, %f125, %f126, %f124;
	ld.shared.f32 	%f128, [%r8+16];
	ld.shared.f32 	%f129, [%r56+256];
	fma.rn.f32 	%f130, %f128, %f129, %f127;
	ld.shared.f32 	%f131, [%r8+20];
	ld.shared.f32 	%f132, [%r56+320];
	fma.rn.f32 	%f133, %f131, %f132, %f130;
	ld.shared.f32 	%f134, [%r8+24];
	ld.shared.f32 	%f135, [%r56+384];
	fma.rn.f32 	%f136, %f134, %f135, %f133;
	ld.shared.f32 	%f137, [%r8+28];
	ld.shared.f32 	%f138, [%r56+448];
	fma.rn.f32 	%f139, %f137, %f138, %f136;
	ld.shared.f32 	%f140, [%r8+32];
	ld.shared.f32 	%f141, [%r56+512];
	fma.rn.f32 	%f142, %f140, %f141, %f139;
	ld.shared.f32 	%f143, [%r8+36];
	ld.shared.f32 	%f144, [%r56+576];
	fma.rn.f32 	%f145, %f143, %f144, %f142;
	ld.shared.f32 	%f146, [%r8+40];
	ld.shared.f32 	%f147, [%r56+640];
	fma.rn.f32 	%f148, %f146, %f147, %f145;
	ld.shared.f32 	%f149, [%r8+44];
	ld.shared.f32 	%f150, [%r56+704];
	fma.rn.f32 	%f151, %f149, %f150, %f148;
	ld.shared.f32 	%f152, [%r8+48];
	ld.shared.f32 	%f153, [%r56+768];
	fma.rn.f32 	%f154, %f152, %f153, %f151;
	ld.shared.f32 	%f155, [%r8+52];
	ld.shared.f32 	%f156, [%r56+832];
	fma.rn.f32 	%f157, %f155, %f156, %f154;
	ld.shared.f32 	%f158, [%r8+56];
	ld.shared.f32 	%f159, [%r56+896];
	fma.rn.f32 	%f160, %f158, %f159, %f157;
	ld.shared.f32 	%f161, [%r8+60];
	ld.shared.f32 	%f162, [%r56+960];
	fma.rn.f32 	%f163, %f161, %f162, %f160;
	bar.sync 	0;
	ld.global.f32 	%f164, [%rd6+192];
	st.shared.f32 	[%r53], %f164;
	mul.wide.s32 	%rd14, %r100, 4;
	add.s64 	%rd15, %rd7, %rd14;
	ld.global.f32 	%f165, [%rd15];
	st.shared.f32 	[%r57], %f165;
	bar.sync 	0;
	ld.shared.f32 	%f166, [%r8];
	ld.shared.f32 	%f167, [%r56];
	fma.rn.f32 	%f168, %f166, %f167, %f163;
	ld.shared.f32 	%f169, [%r8+4];
	ld.shared.f32 	%f170, [%r56+64];
	fma.rn.f32 	%f171, %f169, %f170, %f168;
	ld.shared.f32 	%f172, [%r8+8];
	ld.shared.f32 	%f173, [%r56+128];
	fma.rn.f32 	%f174, %f172, %f173, %f171;
	ld.shared.f32 	%f175, [%r8+12];
	ld.shared.f32 	%f176, [%r56+192];
	fma.rn.f32 	%f177, %f175, %f176, %f174;
	ld.shared.f32 	%f178, [%r8+16];
	ld.shared.f32 	%f179, [%r56+256];
	fma.rn.f32 	%f180, %f178, %f179, %f177;
	ld.shared.f32 	%f181, [%r8+20];
	ld.shared.f32 	%f182, [%r56+320];
	fma.rn.f32 	%f183, %f181, %f182, %f180;
	ld.shared.f32 	%f184, [%r8+24];
	ld.shared.f32 	%f185, [%r56+384];
	fma.rn.f32 	%f186, %f184, %f185, %f183;
	ld.shared.f32 	%f187, [%r8+28];
	ld.shared.f32 	%f188, [%r56+448];
	fma.rn.f32 	%f189, %f187, %f188, %f186;
	ld.shared.f32 	%f190, [%r8+32];
	ld.shared.f32 	%f191, [%r56+512];
	fma.rn.f32 	%f192, %f190, %f191, %f189;
	ld.shared.f32 	%f193, [%r8+36];
	ld.shared.f32 	%f194, [%r56+576];
	fma.rn.f32 	%f195, %f193, %f194, %f192;
	ld.shared.f32 	%f196, [%r8+40];
	ld.shared.f32 	%f197, [%r56+640];
	fma.rn.f32 	%f198, %f196, %f197, %f195;
	ld.shared.f32 	%f199, [%r8+44];
	ld.shared.f32 	%f200, [%r56+704];
	fma.rn.f32 	%f201, %f199, %f200, %f198;
	ld.shared.f32 	%f202, [%r8+48];
	ld.shared.f32 	%f203, [%r56+768];
	fma.rn.f32 	%f204, %f202, %f203, %f201;
	ld.shared.f32 	%f205, [%r8+52];
	ld.shared.f32 	%f206, [%r56+832];
	fma.rn.f32 	%f207, %f205, %f206, %f204;
	ld.shared.f32 	%f208, [%r8+56];
	ld.shared.f32 	%f209, [%r56+896];
	fma.rn.f32 	%f210, %f208, %f209, %f207;
	ld.shared.f32 	%f211, [%r8+60];
	ld.shared.f32 	%f212, [%r56+960];
	fma.rn.f32 	%f367, %f211, %f212, %f210;
	bar.sync 	0;
	add.s32 	%r102, %r102, 4;
	add.s32 	%r101, %r101, 64;
	shl.b32 	%r58, %r32, 6;
	add.s32 	%r100, %r100, %r58;
	add.s32 	%r99, %r99, %r58;
	add.s32 	%r98, %r98, %r58;
	add.s32 	%r97, %r97, %r58;
	setp.ne.s32 	%p3, %r102, 0;
	@%p3 bra 	$L__BB1_3;
$L__BB1_4:
	and.b32  	%r28, %r6, 3;
	setp.eq.s32 	%p4, %r28, 0;
	@%p4 bra 	$L__BB1_9;
	setp.eq.s32 	%p5, %r28, 1;
	@%p5 bra 	$L__BB1_7;
	ld.param.u64 	%rd37, [_Z10mmm_sharedPfS_S_i_param_1];
	ld.param.u64 	%rd34, [_Z10mmm_sharedPfS_S_i_param_0];
	shl.b32 	%r59, %r104, 4;
	mad.lo.s32 	%r64, %r32, %r3, %r2;
	add.s32 	%r65, %r64, %r59;
	cvta.to.global.u64 	%rd16, %rd34;
	mul.wide.s32 	%rd17, %r65, 4;
	add.s64 	%rd18, %rd16, %rd17;
	ld.global.f32 	%f214, [%rd18];
	shl.b32 	%r66, %r2, 2;
	add.s32 	%r67, %r8, %r66;
	st.shared.f32 	[%r67], %f214;
	add.s32 	%r68, %r59, %r1;
	mad.lo.s32 	%r69, %r68, %r32, %r5;
	cvta.to.global.u64 	%rd19, %rd37;
	mul.wide.s32 	%rd20, %r69, 4;
	add.s64 	%rd21, %rd19, %rd20;
	ld.global.f32 	%f215, [%rd21];
	mov.u32 	%r71, _ZZ10mmm_sharedPfS_S_iE5tileB;
	add.s32 	%r72, %r71, %r66;
	add.s32 	%r73, %r72, %r40;
	st.shared.f32 	[%r73], %f215;
	bar.sync 	0;
	ld.shared.f32 	%f216, [%r8];
	ld.shared.f32 	%f217, [%r72];
	fma.rn.f32 	%f218, %f216, %f217, %f367;
	ld.shared.f32 	%f219, [%r8+4];
	ld.shared.f32 	%f220, [%r72+64];
	fma.rn.f32 	%f221, %f219, %f220, %f218;
	ld.shared.f32 	%f222, [%r8+8];
	ld.shared.f32 	%f223, [%r72+128];
	fma.rn.f32 	%f224, %f222, %f223, %f221;
	ld.shared.f32 	%f225, [%r8+12];
	ld.shared.f32 	%f226, [%r72+192];
	fma.rn.f32 	%f227, %f225, %f226, %f224;
	ld.shared.f32 	%f228, [%r8+16];
	ld.shared.f32 	%f229, [%r72+256];
	fma.rn.f32 	%f230, %f228, %f229, %f227;
	ld.shared.f32 	%f231, [%r8+20];
	ld.shared.f32 	%f232, [%r72+320];
	fma.rn.f32 	%f233, %f231, %f232, %f230;
	ld.shared.f32 	%f234, [%r8+24];
	ld.shared.f32 	%f235, [%r72+384];
	fma.rn.f32 	%f236, %f234, %f235, %f233;
	ld.shared.f32 	%f237, [%r8+28];
	ld.shared.f32 	%f238, [%r72+448];
	fma.rn.f32 	%f239, %f237, %f238, %f236;
	ld.shared.f32 	%f240, [%r8+32];
	ld.shared.f32 	%f241, [%r72+512];
	fma.rn.f32 	%f242, %f240, %f241, %f239;
	ld.shared.f32 	%f243, [%r8+36];
	ld.shared.f32 	%f244, [%r72+576];
	fma.rn.f32 	%f245, %f243, %f244, %f242;
	ld.shared.f32 	%f246, [%r8+40];
	ld.shared.f32 	%f247, [%r72+640];
	fma.rn.f32 	%f248, %f246, %f247, %f245;
	ld.shared.f32 	%f249, [%r8+44];
	ld.shared.f32 	%f250, [%r72+704];
	fma.rn.f32 	%f251, %f249, %f250, %f248;
	ld.shared.f32 	%f252, [%r8+48];
	ld.shared.f32 	%f253, [%r72+768];
	fma.rn.f32 	%f254, %f252, %f253, %f251;
	ld.shared.f32 	%f255, [%r8+52];
	ld.shared.f32 	%f256, [%r72+832];
	fma.rn.f32 	%f257, %f255, %f256, %f254;
	ld.shared.f32 	%f258, [%r8+56];
	ld.shared.f32 	%f259, [%r72+896];
	fma.rn.f32 	%f260, %f258, %f259, %f257;
	ld.shared.f32 	%f261, [%r8+60];
	ld.shared.f32 	%f262, [%r72+960];
	fma.rn.f32 	%f263, %f261, %f262, %f260;
	bar.sync 	0;
	ld.global.f32 	%f264, [%rd18+64];
	st.shared.f32 	[%r67], %f264;
	add.s32 	%r74, %r68, 16;
	mad.lo.s32 	%r75, %r74, %r32, %r5;
	mul.wide.s32 	%rd22, %r75, 4;
	add.s64 	%rd23, %rd19, %rd22;
	ld.global.f32 	%f265, [%rd23];
	st.shared.f32 	[%r73], %f265;
	bar.sync 	0;
	ld.shared.f32 	%f266, [%r8];
	ld.shared.f32 	%f267, [%r72];
	fma.rn.f32 	%f268, %f266, %f267, %f263;
	ld.shared.f32 	%f269, [%r8+4];
	ld.shared.f32 	%f270, [%r72+64];
	fma.rn.f32 	%f271, %f269, %f270, %f268;
	ld.shared.f32 	%f272, [%r8+8];
	ld.shared.f32 	%f273, [%r72+128];
	fma.rn.f32 	%f274, %f272, %f273, %f271;
	ld.shared.f32 	%f275, [%r8+12];
	ld.shared.f32 	%f276, [%r72+192];
	fma.rn.f32 	%f277, %f275, %f276, %f274;
	ld.shared.f32 	%f278, [%r8+16];
	ld.shared.f32 	%f279, [%r72+256];
	fma.rn.f32 	%f280, %f278, %f279, %f277;
	ld.shared.f32 	%f281, [%r8+20];
	ld.shared.f32 	%f282, [%r72+320];
	fma.rn.f32 	%f283, %f281, %f282, %f280;
	ld.shared.f32 	%f284, [%r8+24];
	ld.shared.f32 	%f285, [%r72+384];
	fma.rn.f32 	%f286, %f284, %f285, %f283;
	ld.shared.f32 	%f287, [%r8+28];
	ld.shared.f32 	%f288, [%r72+448];
	fma.rn.f32 	%f289, %f287, %f288, %f286;
	ld.shared.f32 	%f290, [%r8+32];
	ld.shared.f32 	%f291, [%r72+512];
	fma.rn.f32 	%f292, %f290, %f291, %f289;
	ld.shared.f32 	%f293, [%r8+36];
	ld.shared.f32 	%f294, [%r72+576];
	fma.rn.f32 	%f295, %f293, %f294, %f292;
	ld.shared.f32 	%f296, [%r8+40];
	ld.shared.f32 	%f297, [%r72+640];
	fma.rn.f32 	%f298, %f296, %f297, %f295;
	ld.shared.f32 	%f299, [%r8+44];
	ld.shared.f32 	%f300, [%r72+704];
	fma.rn.f32 	%f301, %f299, %f300, %f298;
	ld.shared.f32 	%f302, [%r8+48];
	ld.shared.f32 	%f303, [%r72+768];
	fma.rn.f32 	%f304, %f302, %f303, %f301;
	ld.shared.f32 	%f305, [%r8+52];
	ld.shared.f32 	%f306, [%r72+832];
	fma.rn.f32 	%f307, %f305, %f306, %f304;
	ld.shared.f32 	%f308, [%r8+56];
	ld.shared.f32 	%f309, [%r72+896];
	fma.rn.f32 	%f310, %f308, %f309, %f307;
	ld.shared.f32 	%f311, [%r8+60];
	ld.shared.f32 	%f312, [%r72+960];
	fma.rn.f32 	%f367, %f311, %f312, %f310;
	bar.sync 	0;
	add.s32 	%r104, %r104, 2;
$L__BB1_7:
	and.b32  	%r76, %r6, 1;
	setp.eq.b32 	%p6, %r76, 1;
	not.pred 	%p7, %p6;
	@%p7 bra 	$L__BB1_9;
	ld.param.u64 	%rd38, [_Z10mmm_sharedPfS_S_i_param_1];
	ld.param.u64 	%rd35, [_Z10mmm_sharedPfS_S_i_param_0];
	shl.b32 	%r77, %r104, 4;
	mad.lo.s32 	%r82, %r32, %r3, %r2;
	add.s32 	%r83, %r82, %r77;
	cvta.to.global.u64 	%rd24, %rd35;
	mul.wide.s32 	%rd25, %r83, 4;
	add.s64 	%rd26, %rd24, %rd25;
	ld.global.f32 	%f313, [%rd26];
	shl.b32 	%r84, %r2, 2;
	add.s32 	%r85, %r8, %r84;
	st.shared.f32 	[%r85], %f313;
	add.s32 	%r86, %r77, %r1;
	mad.lo.s32 	%r87, %r86, %r32, %r5;
	cvta.to.global.u64 	%rd27, %rd38;
	mul.wide.s32 	%rd28, %r87, 4;
	add.s64 	%rd29, %rd27, %rd28;
	ld.global.f32 	%f314, [%rd29];
	mov.u32 	%r89, _ZZ10mmm_sharedPfS_S_iE5tileB;
	add.s32 	%r90, %r89, %r84;
	add.s32 	%r91, %r90, %r40;
	st.shared.f32 	[%r91], %f314;
	bar.sync 	0;
	ld.shared.f32 	%f315, [%r8];
	ld.shared.f32 	%f316, [%r90];
	fma.rn.f32 	%f317, %f315, %f316, %f367;
	ld.shared.f32 	%f318, [%r8+4];
	ld.shared.f32 	%f319, [%r90+64];
	fma.rn.f32 	%f320, %f318, %f319, %f317;
	ld.shared.f32 	%f321, [%r8+8];
	ld.shared.f32 	%f322, [%r90+128];
	fma.rn.f32 	%f323, %f321, %f322, %f320;
	ld.shared.f32 	%f324, [%r8+12];
	ld.shared.f32 	%f325, [%r90+192];
	fma.rn.f32 	%f326, %f324, %f325, %f323;
	ld.shared.f32 	%f327, [%r8+16];
	ld.shared.f32 	%f328, [%r90+256];
	fma.rn.f32 	%f329, %f327, %f328, %f326;
	ld.shared.f32 	%f330, [%r8+20];
	ld.shared.f32 	%f331, [%r90+320];
	fma.rn.f32 	%f332, %f330, %f331, %f329;
	ld.shared.f32 	%f333, [%r8+24];
	ld.shared.f32 	%f334, [%r90+384];
	fma.rn.f32 	%f335, %f333, %f334, %f332;
	ld.shared.f32 	%f336, [%r8+28];
	ld.shared.f32 	%f337, [%r90+448];
	fma.rn.f32 	%f338, %f336, %f337, %f335;
	ld.shared.f32 	%f339, [%r8+32];
	ld.shared.f32 	%f340, [%r90+512];
	fma.rn.f32 	%f341, %f339, %f340, %f338;
	ld.shared.f32 	%f342, [%r8+36];
	ld.shared.f32 	%f343, [%r90+576];
	fma.rn.f32 	%f344, %f342, %f343, %f341;
	ld.shared.f32 	%f345, [%r8+40];
	ld.shared.f32 	%f346, [%r90+640];
	fma.rn.f32 	%f347, %f345, %f346, %f344;
	ld.shared.f32 	%f348, [%r8+44];
	ld.shared.f32 	%f349, [%r90+704];
	fma.rn.f32 	%f350, %f348, %f349, %f347;
	ld.shared.f32 	%f351, [%r8+48];
	ld.shared.f32 	%f352, [%r90+768];
	fma.rn.f32 	%f353, %f351, %f352, %f350;
	ld.shared.f32 	%f354, [%r8+52];
	ld.shared.f32 	%f355, [%r90+832];
	fma.rn.f32 	%f356, %f354, %f355, %f353;
	ld.shared.f32 	%f357, [%r8+56];
	ld.shared.f32 	%f358, [%r90+896];
	fma.rn.f32 	%f359, %f357, %f358, %f356;
	ld.shared.f32 	%f360, [%r8+60];
	ld.shared.f32 	%f361, [%r90+960];
	fma.rn.f32 	%f367, %f360, %f361, %f359;
	bar.sync 	0;
$L__BB1_9:
	max.s32 	%r95, %r3, %r5;
	setp.ge.s32 	%p8, %r95, %r32;
	@%p8 bra 	$L__BB1_11;
	ld.param.u64 	%rd39, [_Z10mmm_sharedPfS_S_i_param_2];
	mad.lo.s32 	%r96, %r32, %r3, %r5;
	cvta.to.global.u64 	%rd30, %rd39;
	mul.wide.s32 	%rd31, %r96, 4;
	add.s64 	%rd32, %rd30, %rd31;
	st.global.f32 	[%rd32], %f367;
$L__BB1_11:
	ret;

}
	// .globl	_Z17mmm_shared_unrollPfS_S_i
.visible .entry _Z17mmm_shared_unrollPfS_S_i(
	.param .u64 .ptr .align 1 _Z17mmm_shared_unrollPfS_S_i_param_0,
	.param .u64 .ptr .align 1 _Z17mmm_shared_unrollPfS_S_i_param_1,
	.param .u64 .ptr .align 1 _Z17mmm_shared_unrollPfS_S_i_param_2,
	.param .u32 _Z17mmm_shared_unrollPfS_S_i_param_3
)
{
	.reg .pred 	%p<9>;
	.reg .b32 	%r<105>;
	.reg .b32 	%f<368>;
	.reg .b64 	%rd<40>;
	// demoted variable
	.shared .align 4 .b8 _ZZ17mmm_shared_unrollPfS_S_iE5tileA[1024];
	// demoted variable
	.shared .align 4 .b8 _ZZ17mmm_shared_unrollPfS_S_iE5tileB[1024];
	ld.param.u32 	%r32, [_Z17mmm_shared_unrollPfS_S_i_param_3];
	mov.u32 	%r1, %tid.y;
	mov.u32 	%r2, %tid.x;
	mov.u32 	%r33, %ctaid.y;
	shl.b32 	%r34, %r33, 4;
	add.s32 	%r3, %r34, %r1;
	mov.u32 	%r35, %ctaid.x;
	shl.b32 	%r4, %r35, 4;
	add.s32 	%r5, %r4, %r2;
	shr.s32 	%r36, %r32, 31;
	shr.u32 	%r37, %r36, 28;
	add.s32 	%r38, %r32, %r37;
	shr.s32 	%r6, %r38, 4;
	setp.lt.s32 	%p1, %r32, 16;
	mov.f32 	%f367, 0f00000000;
	@%p1 bra 	$L__BB2_9;
	mad.lo.s32 	%r101, %r32, %r3, %r2;
	shl.b32 	%r40, %r1, 6;
	mov.u32 	%r41, _ZZ17mmm_shared_unrollPfS_S_iE5tileA;
	add.s32 	%r8, %r41, %r40;
	add.s32 	%r42, %r6, -1;
	setp.lt.u32 	%p2, %r42, 3;
	mov.f32 	%f367, 0f00000000;
	mov.b32 	%r104, 0;
	@%p2 bra 	$L__BB2_4;
	and.b32  	%r104, %r6, 134217724;
	neg.s32 	%r102, %r104;
	add.s32 	%r44, %r1, 48;
	mad.lo.s32 	%r45, %r32, %r44, %r2;
	add.s32 	%r100, %r45, %r4;
	add.s32 	%r46, %r1, 32;
	mad.lo.s32 	%r47, %r32, %r46, %r2;
	add.s32 	%r99, %r47, %r4;
	add.s32 	%r48, %r1, 16;
	mad.lo.s32 	%r49, %r32, %r48, %r2;
	add.s32 	%r98, %r49, %r4;
	mad.lo.s32 	%r50, %r1, %r32, %r2;
	add.s32 	%r97, %r50, %r4;
	mov.f32 	%f367, 0f00000000;
$L__BB2_3:
	.pragma "nounroll";
	ld.param.u64 	%rd36, [_Z17mmm_shared_unrollPfS_S_i_param_1];
	ld.param.u64 	%rd33, [_Z17mmm_shared_unrollPfS_S_i_param_0];
	cvta.to.global.u64 	%rd4, %rd33;
	mul.wide.s32 	%rd5, %r101, 4;
	add.s64 	%rd6, %rd4, %rd5;
	ld.global.f32 	%f14, [%rd6];
	shl.b32 	%r52, %r2, 2;
	add.s32 	%r53, %r8, %r52;
	st.shared.f32 	[%r53], %f14;
	cvta.to.global.u64 	%rd7, %rd36;
	mul.wide.s32 	%rd8, %r97, 4;
	add.s64 	%rd9, %rd7, %rd8;
	ld.global.f32 	%f15, [%rd9];
	mov.u32 	%r55, _ZZ17mmm_shared_unrollPfS_S_iE5tileB;
	add.s32 	%r56, %r55, %r52;
	add.s32 	%r57, %r56, %r40;
	st.shared.f32 	[%r57], %f15;
	bar.sync 	0;
	ld.shared.f32 	%f16, [%r8];
	ld.shared.f32 	%f17, [%r56];
	fma.rn.f32 	%f18, %f16, %f17, %f367;
	ld.shared.f32 	%f19, [%r8+4];
	ld.shared.f32 	%f20, [%r56+64];
	fma.rn.f32 	%f21, %f19, %f20, %f18;
	ld.shared.f32 	%f22, [%r8+8];
	ld.shared.f32 	%f23, [%r56+128];
	fma.rn.f32 	%f24, %f22, %f23, %f21;
	ld.shared.f32 	%f25, [%r8+12];
	ld.shared.f32 	%f26, [%r56+192];
	fma.rn.f32 	%f27, %f25, %f26, %f24;
	ld.shared.f32 	%f28, [%r8+16];
	ld.shared.f32 	%f29, [%r56+256];
	fma.rn.f32 	%f30, %f28, %f29, %f27;
	ld.shared.f32 	%f31, [%r8+20];
	ld.shared.f32 	%f32, [%r56+320];
	fma.rn.f32 	%f33, %f31, %f32, %f30;
	ld.shared.f32 	%f34, [%r8+24];
	ld.shared.f32 	%f35, [%r56+384];
	fma.rn.f32 	%f36, %f34, %f35, %f33;
	ld.shared.f32 	%f37, [%r8+28];
	ld.shared.f32 	%f38, [%r56+448];
	fma.rn.f32 	%f39, %f37, %f38, %f36;
	ld.shared.f32 	%f40, [%r8+32];
	ld.shared.f32 	%f41, [%r56+512];
	fma.rn.f32 	%f42, %f40, %f41, %f39;
	ld.shared.f32 	%f43, [%r8+36];
	ld.shared.f32 	%f44, [%r56+576];
	fma.rn.f32 	%f45, %f43, %f44, %f42;
	ld.shared.f32 	%f46, [%r8+40];
	ld.shared.f32 	%f47, [%r56+640];
	fma.rn.f32 	%f48, %f46, %f47, %f45;
	ld.shared.f32 	%f49, [%r8+44];
	ld.shared.f32 	%f50, [%r56+704];
	fma.rn.f32 	%f51, %f49, %f50, %f48;
	ld.shared.f32 	%f52, [%r8+48];
	ld.shared.f32 	%f53, [%r56+768];
	fma.rn.f32 	%f54, %f52, %f53, %f51;
	ld.shared.f32 	%f55, [%r8+52];
	ld.shared.f32 	%f56, [%r56+832];
	fma.rn.f32 	%f57, %f55, %f56, %f54;
	ld.shared.f32 	%f58, [%r8+56];
	ld.shared.f32 	%f59, [%r56+896];
	fma.rn.f32 	%f60, %f58, %f59, %f57;
	ld.shared.f32 	%f61, [%r8+60];
	ld.shared.f32 	%f62, [%r56+960];
	fma.rn.f32 	%f63, %f61, %f62, %f60;
	bar.sync 	0;
	ld.global.f32 	%f64, [%rd6+64];
	st.shared.f32 	[%r53], %f64;
	mul.wide.s32 	%rd10, %r98, 4;
	add.s64 	%rd11, %rd7, %rd10;
	ld.global.f32 	%f65, [%rd11];
	st.shared.f32 	[%r57], %f65;
	bar.sync 	0;
	ld.shared.f32 	%f66, [%r8];
	ld.shared.f32 	%f67, [%r56];
	fma.rn.f32 	%f68, %f66, %f67, %f63;
	ld.shared.f32 	%f69, [%r8+4];
	ld.shared.f32 	%f70, [%r56+64];
	fma.rn.f32 	%f71, %f69, %f70, %f68;
	ld.shared.f32 	%f72, [%r8+8];
	ld.shared.f32 	%f73, [%r56+128];
	fma.rn.f32 	%f74, %f72, %f73, %f71;
	ld.shared.f32 	%f75, [%r8+12];
	ld.shared.f32 	%f76, [%r56+192];
	fma.rn.f32 	%f77, %f75, %f76, %f74;
	ld.shared.f32 	%f78, [%r8+16];
	ld.shared.f32 	%f79, [%r56+256];
	fma.rn.f32 	%f80, %f78, %f79, %f77;
	ld.shared.f32 	%f81, [%r8+20];
	ld.shared.f32 	%f82, [%r56+320];
	fma.rn.f32 	%f83, %f81, %f82, %f80;
	ld.shared.f32 	%f84, [%r8+24];
	ld.shared.f32 	%f85, [%r56+384];
	fma.rn.f32 	%f86, %f84, %f85, %f83;
	ld.shared.f32 	%f87, [%r8+28];
	ld.shared.f32 	%f88, [%r56+448];
	fma.rn.f32 	%f89, %f87, %f88, %f86;
	ld.shared.f32 	%f90, [%r8+32];
	ld.shared.f32 	%f91, [%r56+512];
	fma.rn.f32 	%f92, %f90, %f91, %f89;
	ld.shared.f32 	%f93, [%r8+36];
	ld.shared.f32 	%f94, [%r56+576];
	fma.rn.f32 	%f95, %f93, %f94, %f92;
	ld.shared.f32 	%f96, [%r8+40];
	ld.shared.f32 	%f97, [%r56+640];
	fma.rn.f32 	%f98, %f96, %f97, %f95;
	ld.shared.f32 	%f99, [%r8+44];
	ld.shared.f32 	%f100, [%r56+704];
	fma.rn.f32 	%f101, %f99, %f100, %f98;
	ld.shared.f32 	%f102, [%r8+48];
	ld.shared.f32 	%f103, [%r56+768];
	fma.rn.f32 	%f104, %f102, %f103, %f101;
	ld.shared.f32 	%f105, [%r8+52];
	ld.shared.f32 	%f106, [%r56+832];
	fma.rn.f32 	%f107, %f105, %f106, %f104;
	ld.shared.f32 	%f108, [%r8+56];
	ld.shared.f32 	%f109, [%r56+896];
	fma.rn.f32 	%f110, %f108, %f109, %f107;
	ld.shared.f32 	%f111, [%r8+60];
	ld.shared.f32 	%f112, [%r56+960];
	fma.rn.f32 	%f113, %f111, %f112, %f110;
	bar.sync 	0;
	ld.global.f32 	%f114, [%rd6+128];
	st.shared.f32 	[%r53], %f114;
	mul.wide.s32 	%rd12, %r99, 4;
	add.s64 	%rd13, %rd7, %rd12;
	ld.global.f32 	%f115, [%rd13];
	st.shared.f32 	[%r57], %f115;
	bar.sync 	0;
	ld.shared.f32 	%f116, [%r8];
	ld.shared.f32 	%f117, [%r56];
	fma.rn.f32 	%f118, %f116, %f117, %f113;
	ld.shared.f32 	%f119, [%r8+4];
	ld.shared.f32 	%f120, [%r56+64];
	fma.rn.f32 	%f121, %f119, %f120, %f118;
	ld.shared.f32 	%f122, [%r8+8];
	ld.shared.f32 	%f123, [%r56+128];
	fma.rn.f32 	%f124, %f122, %f123, %f121;
	ld.shared.f32 	%f125, [%r8+12];
	ld.shared.f32 	%f126, [%r56+192];
	fma.rn.f32 	%f127, %f125, %f126, %f124;
	ld.shared.f32 	%f128, [%r8+16];
	ld.shared.f32 	%f129, [%r56+256];
	fma.rn.f32 	%f130, %f128, %f129, %f127;
	ld.shared.f32 	%f131, [%r8+20];
	ld.shared.f32 	%f132, [%r56+320];
	fma.rn.f32 	%f133, %f131, %f132, %f130;
	ld.shared.f32 	%f134, [%r8+24];
	ld.shared.f32 	%f135, [%r56+384];
	fma.rn.f32 	%f136, %f134, %f135, %f133;
	ld.shared.f32 	%f137, [%r8+28];
	ld.shared.f32 	%f138, [%r56+448];
	fma.rn.f32 	%f139, %f137, %f138, %f136;
	ld.shared.f32 	%f140, [%r8+32];
	ld.shared.f32 	%f141, [%r56+512];
	fma.rn.f32 	%f142, %f140, %f141, %f139;
	ld.shared.f32 	%f143, [%r8+36];
	ld.shared.f32 	%f144, [%r56+576];
	fma.rn.f32 	%f145, %f143, %f144, %f142;
	ld.shared.f32 	%f146, [%r8+40];
	ld.shared.f32 	%f147, [%r56+640];
	fma.rn.f32 	%f148, %f146, %f147, %f145;
	ld.shared.f32 	%f149, [%r8+44];
	ld.shared.f32 	%f150, [%r56+704];
	fma.rn.f32 	%f151, %f149, %f150, %f148;
	ld.shared.f32 	%f152, [%r8+48];
	ld.shared.f32 	%f153, [%r56+768];
	fma.rn.f32 	%f154, %f152, %f153, %f151;
	ld.shared.f32 	%f155, [%r8+52];
	ld.shared.f32 	%f156, [%r56+832];
	fma.rn.f32 	%f157, %f155, %f156, %f154;
	ld.shared.f32 	%f158, [%r8+56];
	ld.shared.f32 	%f159, [%r56+896];
	fma.rn.f32 	%f160, %f158, %f159, %f157;
	ld.shared.f32 	%f161, [%r8+60];
	ld.shared.f32 	%f162, [%r56+960];
	fma.rn.f32 	%f163, %f161, %f162, %f160;
	bar.sync 	0;
	ld.global.f32 	%f164, [%rd6+192];
	st.shared.f32 	[%r53], %f164;
	mul.wide.s32 	%rd14, %r100, 4;
	add.s64 	%rd15, %rd7, %rd14;
	ld.global.f32 	%f165, [%rd15];
	st.shared.f32 	[%r57], %f165;
	bar.sync 	0;
	ld.shared.f32 	%f166, [%r8];
	ld.shared.f32 	%f167, [%r56];
	fma.rn.f32 	%f168, %f166, %f167, %f163;
	ld.shared.f32 	%f169, [%r8+4];
	ld.shared.f32 	%f170, [%r56+64];
	fma.rn.f32 	%f171, %f169, %f170, %f168;
	ld.shared.f32 	%f172, [%r8+8];
	ld.shared.f32 	%f173, [%r56+128];
	fma.rn.f32 	%f174, %f172, %f173, %f171;
	ld.shared.f32 	%f175, [%r8+12];
	ld.shared.f32 	%f176, [%r56+192];
	fma.rn.f32 	%f177, %f175, %f176, %f174;
	ld.shared.f32 	%f178, [%r8+16];
	ld.shared.f32 	%f179, [%r56+256];
	fma.rn.f32 	%f180, %f178, %f179, %f177;
	ld.shared.f32 	%f181, [%r8+20];
	ld.shared.f32 	%f182, [%r56+320];
	fma.rn.f32 	%f183, %f181, %f182, %f180;
	ld.shared.f32 	%f184, [%r8+24];
	ld.shared.f32 	%f185, [%r56+384];
	fma.rn.f32 	%f186, %f184, %f185, %f183;
	ld.shared.f32 	%f187, [%r8+28];
	ld.shared.f32 	%f188, [%r56+448];
	fma.rn.f32 	%f189, %f187, %f188, %f186;
	ld.shared.f32 	%f190, [%r8+32];
	ld.shared.f32 	%f191, [%r56+512];
	fma.rn.f32 	%f192, %f190, %f191, %f189;
	ld.shared.f32 	%f193, [%r8+36];
	ld.shared.f32 	%f194, [%r56+576];
	fma.rn.f32 	%f195, %f193, %f194, %f192;
	ld.shared.f32 	%f196, [%r8+40];
	ld.shared.f32 	%f197, [%r56+640];
	fma.rn.f32 	%f198, %f196, %f197, %f195;
	ld.shared.f32 	%f199, [%r8+44];
	ld.shared.f32 	%f200, [%r56+704];
	fma.rn.f32 	%f201, %f199, %f200, %f198;
	ld.shared.f32 	%f202, [%r8+48];
	ld.shared.f32 	%f203, [%r56+768];
	fma.rn.f32 	%f204, %f202, %f203, %f201;
	ld.shared.f32 	%f205, [%r8+52];
	ld.shared.f32 	%f206, [%r56+832];
	fma.rn.f32 	%f207, %f205, %f206, %f204;
	ld.shared.f32 	%f208, [%r8+56];
	ld.shared.f32 	%f209, [%r56+896];
	fma.rn.f32 	%f210, %f208, %f209, %f207;
	ld.shared.f32 	%f211, [%r8+60];
	ld.shared.f32 	%f212, [%r56+960];
	fma.rn.f32 	%f367, %f211, %f212, %f210;
	bar.sync 	0;
	add.s32 	%r102, %r102, 4;
	add.s32 	%r101, %r101, 64;
	shl.b32 	%r58, %r32, 6;
	add.s32 	%r100, %r100, %r58;
	add.s32 	%r99, %r99, %r58;
	add.s32 	%r98, %r98, %r58;
	add.s32 	%r97, %r97, %r58;
	setp.ne.s32 	%p3, %r102, 0;
	@%p3 bra 	$L__BB2_3;
$L__BB2_4:
	and.b32  	%r28, %r6, 3;
	setp.eq.s32 	%p4, %r28, 0;
	@%p4 bra 	$L__BB2_9;
	setp.eq.s32 	%p5, %r28, 1;
	@%p5 bra 	$L__BB2_7;
	ld.param.u64 	%rd37, [_Z17mmm_shared_unrollPfS_S_i_param_1];
	ld.param.u64 	%rd34, [_Z17mmm_shared_unrollPfS_S_i_param_0];
	shl.b32 	%r59, %r104, 4;
	mad.lo.s32 	%r64, %r32, %r3, %r2;
	add.s32 	%r65, %r64, %r59;
	cvta.to.global.u64 	%rd16, %rd34;
	mul.wide.s32 	%rd17, %r65, 4;
	add.s64 	%rd18, %rd16, %rd17;
	ld.global.f32 	%f214, [%rd18];
	shl.b32 	%r66, %r2, 2;
	add.s32 	%r67, %r8, %r66;
	st.shared.f32 	[%r67], %f214;
	add.s32 	%r68, %r59, %r1;
	mad.lo.s32 	%r69, %r68, %r32, %r5;
	cvta.to.global.u64 	%rd19, %rd37;
	mul.wide.s32 	%rd20, %r69, 4;
	add.s64 	%rd21, %rd19, %rd20;
	ld.global.f32 	%f215, [%rd21];
	mov.u32 	%r71, _ZZ17mmm_shared_unrollPfS_S_iE5tileB;
	add.s32 	%r72, %r71, %r66;
	add.s32 	%r73, %r72, %r40;
	st.shared.f32 	[%r73], %f215;
	bar.sync 	0;
	ld.shared.f32 	%f216, [%r8];
	ld.shared.f32 	%f217, [%r72];
	fma.rn.f32 	%f218, %f216, %f217, %f367;
	ld.shared.f32 	%f219, [%r8+4];
	ld.shared.f32 	%f220, [%r72+64];
	fma.rn.f32 	%f221, %f219, %f220, %f218;
	ld.shared.f32 	%f222, [%r8+8];
	ld.shared.f32 	%f223, [%r72+128];
	fma.rn.f32 	%f224, %f222, %f223, %f221;
	ld.shared.f32 	%f225, [%r8+12];
	ld.shared.f32 	%f226, [%r72+192];
	fma.rn.f32 	%f227, %f225, %f226, %f224;
	ld.shared.f32 	%f228, [%r8+16];
	ld.shared.f32 	%f229, [%r72+256];
	fma.rn.f32 	%f230, %f228, %f229, %f227;
	ld.shared.f32 	%f231, [%r8+20];
	ld.shared.f32 	%f232, [%r72+320];
	fma.rn.f32 	%f233, %f231, %f232, %f230;
	ld.shared.f32 	%f234, [%r8+24];
	ld.shared.f32 	%f235, [%r72+384];
	fma.rn.f32 	%f236, %f234, %f235, %f233;
	ld.shared.f32 	%f237, [%r8+28];
	ld.shared.f32 	%f238, [%r72+448];
	fma.rn.f32 	%f239, %f237, %f238, %f236;
	ld.shared.f32 	%f240, [%r8+32];
	ld.shared.f32 	%f241, [%r72+512];
	fma.rn.f32 	%f242, %f240, %f241, %f239;
	ld.shared.f32 	%f243, [%r8+36];
	ld.shared.f32 	%f244, [%r72+576];
	fma.rn.f32 	%f245, %f243, %f244, %f242;
	ld.shared.f32 	%f246, [%r8+40];
	ld.shared.f32 	%f247, [%r72+640];
	fma.rn.f32 	%f248, %f246, %f247, %f245;
	ld.shared.f32 	%f249, [%r8+44];
	ld.shared.f32 	%f250, [%r72+704];
	fma.rn.f32 	%f251, %f249, %f250, %f248;
	ld.shared.f32 	%f252, [%r8+48];
	ld.shared.f32 	%f253, [%r72+768];
	fma.rn.f32 	%f254, %f252, %f253, %f251;
	ld.shared.f32 	%f255, [%r8+52];
	ld.shared.f32 	%f256, [%r72+832];
	fma.rn.f32 	%f257, %f255, %f256, %f254;
	ld.shared.f32 	%f258, [%r8+56];
	ld.shared.f32 	%f259, [%r72+896];
	fma.rn.f32 	%f260, %f258, %f259, %f257;
	ld.shared.f32 	%f261, [%r8+60];
	ld.shared.f32 	%f262, [%r72+960];
	fma.rn.f32 	%f263, %f261, %f262, %f260;
	bar.sync 	0;
	ld.global.f32 	%f264, [%rd18+64];
	st.shared.f32 	[%r67], %f264;
	add.s32 	%r74, %r68, 16;
	mad.lo.s32 	%r75, %r74, %r32, %r5;
	mul.wide.s32 	%rd22, %r75, 4;
	add.s64 	%rd23, %rd19, %rd22;
	ld.global.f32 	%f265, [%rd23];
	st.shared.f32 	[%r73], %f265;
	bar.sync 	0;
	ld.shared.f32 	%f266, [%r8];
	ld.shared.f32 	%f267, [%r72];
	fma.rn.f32 	%f268, %f266, %f267, %f263;
	ld.shared.f32 	%f269, [%r8+4];
	ld.shared.f32 	%f270, [%r72+64];
	fma.rn.f32 	%f271, %f269, %f270, %f268;
	ld.shared.f32 	%f272, [%r8+8];
	ld.shared.f32 	%f273, [%r72+128];
	fma.rn.f32 	%f274, %f272, %f273, %f271;
	ld.shared.f32 	%f275, [%r8+12];
	ld.shared.f32 	%f276, [%r72+192];
	fma.rn.f32 	%f277, %f275, %f276, %f274;
	ld.shared.f32 	%f278, [%r8+16];
	ld.shared.f32 	%f279, [%r72+256];
	fma.rn.f32 	%f280, %f278, %f279, %f277;
	ld.shared.f32 	%f281, [%r8+20];
	ld.shared.f32 	%f282, [%r72+320];
	fma.rn.f32 	%f283, %f281, %f282, %f280;
	ld.shared.f32 	%f284, [%r8+24];
	ld.shared.f32 	%f285, [%r72+384];
	fma.rn.f32 	%f286, %f284, %f285, %f283;
	ld.shared.f32 	%f287, [%r8+28];
	ld.shared.f32 	%f288, [%r72+448];
	fma.rn.f32 	%f289, %f287, %f288, %f286;
	ld.shared.f32 	%f290, [%r8+32];
	ld.shared.f32 	%f291, [%r72+512];
	fma.rn.f32 	%f292, %f290, %f291, %f289;
	ld.shared.f32 	%f293, [%r8+36];
	ld.shared.f32 	%f294, [%r72+576];
	fma.rn.f32 	%f295, %f293, %f294, %f292;
	ld.shared.f32 	%f296, [%r8+40];
	ld.shared.f32 	%f297, [%r72+640];
	fma.rn.f32 	%f298, %f296, %f297, %f295;
	ld.shared.f32 	%f299, [%r8+44];
	ld.shared.f32 	%f300, [%r72+704];
	fma.rn.f32 	%f301, %f299, %f300, %f298;
	ld.shared.f32 	%f302, [%r8+48];
	ld.shared.f32 	%f303, [%r72+768];
	fma.rn.f32 	%f304, %f302, %f303, %f301;
	ld.shared.f32 	%f305, [%r8+52];
	ld.shared.f32 	%f306, [%r72+832];
	fma.rn.f32 	%f307, %f305, %f306, %f304;
	ld.shared.f32 	%f308, [%r8+56];
	ld.shared.f32 	%f309, [%r72+896];
	fma.rn.f32 	%f310, %f308, %f309, %f307;
	ld.shared.f32 	%f311, [%r8+60];
	ld.shared.f32 	%f312, [%r72+960];
	fma.rn.f32 	%f367, %f311, %f312, %f310;
	bar.sync 	0;
	add.s32 	%r104, %r104, 2;
$L__BB2_7:
	and.b32  	%r76, %r6, 1;
	setp.eq.b32 	%p6, %r76, 1;
	not.pred 	%p7, %p6;
	@%p7 bra 	$L__BB2_9;
	ld.param.u64 	%rd38, [_Z17mmm_shared_unrollPfS_S_i_param_1];
	ld.param.u64 	%rd35, [_Z17mmm_shared_unrollPfS_S_i_param_0];
	shl.b32 	%r77, %r104, 4;
	mad.lo.s32 	%r82, %r32, %r3, %r2;
	add.s32 	%r83, %r82, %r77;
	cvta.to.global.u64 	%rd24, %rd35;
	mul.wide.s32 	%rd25, %r83, 4;
	add.s64 	%rd26, %rd24, %rd25;
	ld.global.f32 	%f313, [%rd26];
	shl.b32 	%r84, %r2, 2;
	add.s32 	%r85, %r8, %r84;
	st.shared.f32 	[%r85], %f313;
	add.s32 	%r86, %r77, %r1;
	mad.lo.s32 	%r87, %r86, %r32, %r5;
	cvta.to.global.u64 	%rd27, %rd38;
	mul.wide.s32 	%rd28, %r87, 4;
	add.s64 	%rd29, %rd27, %rd28;
	ld.global.f32 	%f314, [%rd29];
	mov.u32 	%r89, _ZZ17mmm_shared_unrollPfS_S_iE5tileB;
	add.s32 	%r90, %r89, %r84;
	add.s32 	%r91, %r90, %r40;
	st.shared.f32 	[%r91], %f314;
	bar.sync 	0;
	ld.shared.f32 	%f315, [%r8];
	ld.shared.f32 	%f316, [%r90];
	fma.rn.f32 	%f317, %f315, %f316, %f367;
	ld.shared.f32 	%f318, [%r8+4];
	ld.shared.f32 	%f319, [%r90+64];
	fma.rn.f32 	%f320, %f318, %f319, %f317;
	ld.shared.f32 	%f321, [%r8+8];
	ld.shared.f32 	%f322, [%r90+128];
	fma.rn.f32 	%f323, %f321, %f322, %f320;
	ld.shared.f32 	%f324, [%r8+12];
	ld.shared.f32 	%f325, [%r90+192];
	fma.rn.f32 	%f326, %f324, %f325, %f323;
	ld.shared.f32 	%f327, [%r8+16];
	ld.shared.f32 	%f328, [%r90+256];
	fma.rn.f32 	%f329, %f327, %f328, %f326;
	ld.shared.f32 	%f330, [%r8+20];
	ld.shared.f32 	%f331, [%r90+320];
	fma.rn.f32 	%f332, %f330, %f331, %f329;
	ld.shared.f32 	%f333, [%r8+24];
	ld.shared.f32 	%f334, [%r90+384];
	fma.rn.f32 	%f335, %f333, %f334, %f332;
	ld.shared.f32 	%f336, [%r8+28];
	ld.shared.f32 	%f337, [%r90+448];
	fma.rn.f32 	%f338, %f336, %f337, %f335;
	ld.shared.f32 	%f339, [%r8+32];
	ld.shared.f32 	%f340, [%r90+512];
	fma.rn.f32 	%f341, %f339, %f340, %f338;
	ld.shared.f32 	%f342, [%r8+36];
	ld.shared.f32 	%f343, [%r90+576];
	fma.rn.f32 	%f344, %f342, %f343, %f341;
	ld.shared.f32 	%f345, [%r8+40];
	ld.shared.f32 	%f346, [%r90+640];
	fma.rn.f32 	%f347, %f345, %f346, %f344;
	ld.shared.f32 	%f348, [%r8+44];
	ld.shared.f32 	%f349, [%r90+704];
	fma.rn.f32 	%f350, %f348, %f349, %f347;
	ld.shared.f32 	%f351, [%r8+48];
	ld.shared.f32 	%f352, [%r90+768];
	fma.rn.f32 	%f353, %f351, %f352, %f350;
	ld.shared.f32 	%f354, [%r8+52];
	ld.shared.f32 	%f355, [%r90+832];
	fma.rn.f32 	%f356, %f354, %f355, %f353;
	ld.shared.f32 	%f357, [%r8+56];
	ld.shared.f32 	%f358, [%r90+896];
	fma.rn.f32 	%f359, %f357, %f358, %f356;
	ld.shared.f32 	%f360, [%r8+60];
	ld.shared.f32 	%f361, [%r90+960];
	fma.rn.f32 	%f367, %f360, %f361, %f359;
	bar.sync 	0;
$L__BB2_9:
	max.s32 	%r95, %r3, %r5;
	setp.ge.s32 	%p8, %r95, %r32;
	@%p8 bra 	$L__BB2_11;
	ld.param.u64 	%rd39, [_Z17mmm_shared_unrollPfS_S_i_param_2];
	mad.lo.s32 	%r96, %r32, %r3, %r5;
	cvta.to.global.u64 	%rd30, %rd39;
	mul.wide.s32 	%rd31, %r96, 4;
	add.s64 	%rd32, %rd30, %rd31;
	st.global.f32 	[%rd32], %f367;
$L__BB2_11:
	ret;

}
	// .globl	_Z14mmm_bad_globalPfS_S_i
.visible .entry _Z14mmm_bad_globalPfS_S_i(
	.param .u64 .ptr .align 1 _Z14mmm_bad_globalPfS_S_i_param_0,
	.param .u64 .ptr .align 1 _Z14mmm_bad_globalPfS_S_i_param_1,
	.param .u64 .ptr .align 1 _Z14mmm_bad_globalPfS_S_i_param_2,
	.param .u32 _Z14mmm_bad_globalPfS_S_i_param_3
)
{
	.reg .pred 	%p<10>;
	.reg .b32 	%r<81>;
	.reg .b32 	%f<67>;
	.reg .b64 	%rd<48>;

	ld.param.u64 	%rd5, [_Z14mmm_bad_globalPfS_S_i_param_0];
	ld.param.u64 	%rd6, [_Z14mmm_bad_globalPfS_S_i_param_1];
	ld.param.u64 	%rd4, [_Z14mmm_bad_globalPfS_S_i_param_2];
	ld.param.u32 	%r44, [_Z14mmm_bad_globalPfS_S_i_param_3];
	cvta.to.global.u64 	%rd1, %rd6;
	cvta.to.global.u64 	%rd2, %rd5;
	mov.u32 	%r45, %ctaid.y;
	mov.u32 	%r46, %ntid.y;
	mul.lo.s32 	%r1, %r45, %r46;
	mov.u32 	%r2, %tid.y;
	add.s32 	%r47, %r1, %r2;
	mov.u32 	%r48, %ctaid.x;
	mov.u32 	%r49, %ntid.x;
	mov.u32 	%r50, %tid.x;
	mad.lo.s32 	%r4, %r48, %r49, %r50;
	max.s32 	%r51, %r4, %r47;
	setp.ge.s32 	%p1, %r51, %r44;
	@%p1 bra 	$L__BB3_13;
	mul.lo.s32 	%r5, %r44, %r4;
	and.b32  	%r6, %r44, 7;
	setp.lt.u32 	%p2, %r44, 8;
	mov.f32 	%f66, 0f00000000;
	mov.b32 	%r79, 0;
	@%p2 bra 	$L__BB3_4;
	and.b32  	%r79, %r44, 2147483640;
	neg.s32 	%r77, %r79;
	add.s32 	%r53, %r2, %r44;
	add.s32 	%r76, %r53, %r1;
	shl.b32 	%r10, %r44, 3;
	shl.b32 	%r54, %r44, 1;
	add.s32 	%r75, %r47, %r54;
	mad.lo.s32 	%r74, %r44, 3, %r47;
	shl.b32 	%r55, %r44, 2;
	add.s32 	%r73, %r47, %r55;
	mad.lo.s32 	%r72, %r44, 5, %r47;
	mad.lo.s32 	%r71, %r44, 6, %r47;
	mad.lo.s32 	%r70, %r44, 7, %r47;
	add.s64 	%rd3, %rd2, 16;
	mov.f32 	%f66, 0f00000000;
	mov.u32 	%r68, %r5;
	mov.u32 	%r69, %r47;
$L__BB3_3:
	.pragma "nounroll";
	mul.wide.s32 	%rd7, %r68, 4;
	add.s64 	%rd8, %rd3, %rd7;
	ld.global.f32 	%f16, [%rd8+-16];
	mul.wide.u32 	%rd9, %r69, 4;
	add.s64 	%rd10, %rd1, %rd9;
	ld.global.f32 	%f17, [%rd10];
	fma.rn.f32 	%f18, %f16, %f17, %f66;
	ld.global.f32 	%f19, [%rd8+-12];
	mul.wide.u32 	%rd11, %r76, 4;
	add.s64 	%rd12, %rd1, %rd11;
	ld.global.f32 	%f20, [%rd12];
	fma.rn.f32 	%f21, %f19, %f20, %f18;
	ld.global.f32 	%f22, [%rd8+-8];
	mul.wide.u32 	%rd13, %r75, 4;
	add.s64 	%rd14, %rd1, %rd13;
	ld.global.f32 	%f23, [%rd14];
	fma.rn.f32 	%f24, %f22, %f23, %f21;
	ld.global.f32 	%f25, [%rd8+-4];
	mul.wide.u32 	%rd15, %r74, 4;
	add.s64 	%rd16, %rd1, %rd15;
	ld.global.f32 	%f26, [%rd16];
	fma.rn.f32 	%f27, %f25, %f26, %f24;
	ld.global.f32 	%f28, [%rd8];
	mul.wide.u32 	%rd17, %r73, 4;
	add.s64 	%rd18, %rd1, %rd17;
	ld.global.f32 	%f29, [%rd18];
	fma.rn.f32 	%f30, %f28, %f29, %f27;
	ld.global.f32 	%f31, [%rd8+4];
	mul.wide.u32 	%rd19, %r72, 4;
	add.s64 	%rd20, %rd1, %rd19;
	ld.global.f32 	%f32, [%rd20];
	fma.rn.f32 	%f33, %f31, %f32, %f30;
	ld.global.f32 	%f34, [%rd8+8];
	mul.wide.u32 	%rd21, %r71, 4;
	add.s64 	%rd22, %rd1, %rd21;
	ld.global.f32 	%f35, [%rd22];
	fma.rn.f32 	%f36, %f34, %f35, %f33;
	ld.global.f32 	%f37, [%rd8+12];
	mul.wide.u32 	%rd23, %r70, 4;
	add.s64 	%rd24, %rd1, %rd23;
	ld.global.f32 	%f38, [%rd24];
	fma.rn.f32 	%f66, %f37, %f38, %f36;
	add.s32 	%r77, %r77, 8;
	add.s32 	%r76, %r76, %r10;
	add.s32 	%r75, %r75, %r10;
	add.s32 	%r74, %r74, %r10;
	add.s32 	%r73, %r73, %r10;
	add.s32 	%r72, %r72, %r10;
	add.s32 	%r71, %r71, %r10;
	add.s32 	%r70, %r70, %r10;
	add.s32 	%r69, %r69, %r10;
	add.s32 	%r68, %r68, 8;
	setp.ne.s32 	%p3, %r77, 0;
	@%p3 bra 	$L__BB3_3;
$L__BB3_4:
	setp.eq.s32 	%p4, %r6, 0;
	@%p4 bra 	$L__BB3_12;
	and.b32  	%r38, %r44, 3;
	setp.lt.u32 	%p5, %r6, 4;
	@%p5 bra 	$L__BB3_7;
	add.s32 	%r56, %r79, %r5;
	mul.wide.s32 	%rd25, %r56, 4;
	add.s64 	%rd26, %rd2, %rd25;
	ld.global.f32 	%f40, [%rd26];
	mad.lo.s32 	%r57, %r79, %r44, %r47;
	mul.wide.u32 	%rd27, %r57, 4;
	add.s64 	%rd28, %rd1, %rd27;
	ld.global.f32 	%f41, [%rd28];
	fma.rn.f32 	%f42, %f40, %f41, %f66;
	ld.global.f32 	%f43, [%rd26+4];
	add.s32 	%r58, %r57, %r44;
	mul.wide.u32 	%rd29, %r58, 4;
	add.s64 	%rd30, %rd1, %rd29;
	ld.global.f32 	%f44, [%rd30];
	fma.rn.f32 	%f45, %f43, %f44, %f42;
	ld.global.f32 	%f46, [%rd26+8];
	add.s32 	%r59, %r58, %r44;
	mul.wide.u32 	%rd31, %r59, 4;
	add.s64 	%rd32, %rd1, %rd31;
	ld.global.f32 	%f47, [%rd32];
	fma.rn.f32 	%f48, %f46, %f47, %f45;
	ld.global.f32 	%f49, [%rd26+12];
	add.s32 	%r60, %r59, %r44;
	mul.wide.u32 	%rd33, %r60, 4;
	add.s64 	%rd34, %rd1, %rd33;
	ld.global.f32 	%f50, [%rd34];
	fma.rn.f32 	%f66, %f49, %f50, %f48;
	add.s32 	%r79, %r79, 4;
$L__BB3_7:
	setp.eq.s32 	%p6, %r38, 0;
	@%p6 bra 	$L__BB3_12;
	setp.eq.s32 	%p7, %r38, 1;
	@%p7 bra 	$L__BB3_10;
	add.s32 	%r61, %r79, %r5;
	mul.wide.s32 	%rd35, %r61, 4;
	add.s64 	%rd36, %rd2, %rd35;
	ld.global.f32 	%f52, [%rd36];
	mad.lo.s32 	%r62, %r79, %r44, %r47;
	mul.wide.u32 	%rd37, %r62, 4;
	add.s64 	%rd38, %rd1, %rd37;
	ld.global.f32 	%f53, [%rd38];
	fma.rn.f32 	%f54, %f52, %f53, %f66;
	ld.global.f32 	%f55, [%rd36+4];
	add.s32 	%r63, %r62, %r44;
	mul.wide.u32 	%rd39, %r63, 4;
	add.s64 	%rd40, %rd1, %rd39;
	ld.global.f32 	%f56, [%rd40];
	fma.rn.f32 	%f66, %f55, %f56, %f54;
	add.s32 	%r79, %r79, 2;
$L__BB3_10:
	and.b32  	%r64, %r44, 1;
	setp.eq.b32 	%p8, %r64, 1;
	not.pred 	%p9, %p8;
	@%p9 bra 	$L__BB3_12;
	add.s32 	%r65, %r79, %r5;
	mul.wide.s32 	%rd41, %r65, 4;
	add.s64 	%rd42, %rd2, %rd41;
	ld.global.f32 	%f57, [%rd42];
	mad.lo.s32 	%r66, %r79, %r44, %r47;
	mul.wide.u32 	%rd43, %r66, 4;
	add.s64 	%rd44, %rd1, %rd43;
	ld.global.f32 	%f58, [%rd44];
	fma.rn.f32 	%f66, %f57, %f58, %f66;
$L__BB3_12:
	add.s32 	%r67, %r5, %r47;
	cvta.to.global.u64 	%rd45, %rd4;
	mul.wide.s32 	%rd46, %r67, 4;
	add.s64 	%rd47, %rd45, %rd46;
	st.global.f32 	[%rd47], %f66;
$L__BB3_13:
	ret;

}
	// .globl	_Z19mmm_shared_conflictPfS_S_i
.visible .entry _Z19mmm_shared_conflictPfS_S_i(
	.param .u64 .ptr .align 1 _Z19mmm_shared_conflictPfS_S_i_param_0,
	.param .u64 .ptr .align 1 _Z19mmm_shared_conflictPfS_S_i_param_1,
	.param .u64 .ptr .align 1 _Z19mmm_shared_conflictPfS_S_i_param_2,
	.param .u32 _Z19mmm_shared_conflictPfS_S_i_param_3
)
{
	.reg .pred 	%p<9>;
	.reg .b32 	%r<101>;
	.reg .b32 	%f<368>;
	.reg .b64 	%rd<40>;
	// demoted variable
	.shared .align 4 .b8 _ZZ19mmm_shared_conflictPfS_S_iE5tileA[1088];
	// demoted variable
	.shared .align 4 .b8 _ZZ19mmm_shared_conflictPfS_S_iE5tileB[1088];
	ld.param.u32 	%r32, [_Z19mmm_shared_conflictPfS_S_i_param_3];
	mov.u32 	%r1, %tid.y;
	mov.u32 	%r2, %tid.x;
	mov.u32 	%r33, %ctaid.y;
	shl.b32 	%r34, %r33, 4;
	add.s32 	%r3, %r34, %r1;
	mov.u32 	%r35, %ctaid.x;
	shl.b32 	%r4, %r35, 4;
	add.s32 	%r5, %r4, %r2;
	shr.s32 	%r36, %r32, 31;
	shr.u32 	%r37, %r36, 28;
	add.s32 	%r38, %r32, %r37;
	shr.s32 	%r6, %r38, 4;
	setp.lt.s32 	%p1, %r32, 16;
	mov.f32 	%f367, 0f00000000;
	@%p1 bra 	$L__BB4_9;
	mad.lo.s32 	%r97, %r32, %r3, %r2;
	mov.u32 	%r40, _ZZ19mmm_shared_conflictPfS_S_iE5tileA;
	mad.lo.s32 	%r8, %r1, 68, %r40;
	add.s32 	%r41, %r6, -1;
	setp.lt.u32 	%p2, %r41, 3;
	mov.f32 	%f367, 0f00000000;
	mov.b32 	%r100, 0;
	@%p2 bra 	$L__BB4_4;
	and.b32  	%r100, %r6, 134217724;
	neg.s32 	%r98, %r100;
	add.s32 	%r43, %r1, 48;
	mad.lo.s32 	%r44, %r32, %r43, %r2;
	add.s32 	%r96, %r44, %r4;
	add.s32 	%r45, %r1, 32;
	mad.lo.s32 	%r46, %r32, %r45, %r2;
	add.s32 	%r95, %r46, %r4;
	add.s32 	%r47, %r1, 16;
	mad.lo.s32 	%r48, %r32, %r47, %r2;
	add.s32 	%r94, %r48, %r4;
	mad.lo.s32 	%r49, %r1, %r32, %r2;
	add.s32 	%r93, %r49, %r4;
	mov.f32 	%f367, 0f00000000;
$L__BB4_3:
	.pragma "nounroll";
	ld.param.u64 	%rd36, [_Z19mmm_shared_conflictPfS_S_i_param_1];
	ld.param.u64 	%rd33, [_Z19mmm_shared_conflictPfS_S_i_param_0];
	cvta.to.global.u64 	%rd4, %rd33;
	mul.wide.s32 	%rd5, %r97, 4;
	add.s64 	%rd6, %rd4, %rd5;
	ld.global.f32 	%f14, [%rd6];
	shl.b32 	%r51, %r2, 2;
	add.s32 	%r52, %r8, %r51;
	st.shared.f32 	[%r52], %f14;
	cvta.to.global.u64 	%rd7, %rd36;
	mul.wide.s32 	%rd8, %r93, 4;
	add.s64 	%rd9, %rd7, %rd8;
	ld.global.f32 	%f15, [%rd9];
	mov.u32 	%r53, _ZZ19mmm_shared_conflictPfS_S_iE5tileB;
	add.s32 	%r54, %r53, %r51;
	mad.lo.s32 	%r55, %r1, 68, %r54;
	st.shared.f32 	[%r55], %f15;
	bar.sync 	0;
	ld.shared.f32 	%f16, [%r8];
	ld.shared.f32 	%f17, [%r54];
	fma.rn.f32 	%f18, %f16, %f17, %f367;
	ld.shared.f32 	%f19, [%r8+4];
	ld.shared.f32 	%f20, [%r54+68];
	fma.rn.f32 	%f21, %f19, %f20, %f18;
	ld.shared.f32 	%f22, [%r8+8];
	ld.shared.f32 	%f23, [%r54+136];
	fma.rn.f32 	%f24, %f22, %f23, %f21;
	ld.shared.f32 	%f25, [%r8+12];
	ld.shared.f32 	%f26, [%r54+204];
	fma.rn.f32 	%f27, %f25, %f26, %f24;
	ld.shared.f32 	%f28, [%r8+16];
	ld.shared.f32 	%f29, [%r54+272];
	fma.rn.f32 	%f30, %f28, %f29, %f27;
	ld.shared.f32 	%f31, [%r8+20];
	ld.shared.f32 	%f32, [%r54+340];
	fma.rn.f32 	%f33, %f31, %f32, %f30;
	ld.shared.f32 	%f34, [%r8+24];
	ld.shared.f32 	%f35, [%r54+408];
	fma.rn.f32 	%f36, %f34, %f35, %f33;
	ld.shared.f32 	%f37, [%r8+28];
	ld.shared.f32 	%f38, [%r54+476];
	fma.rn.f32 	%f39, %f37, %f38, %f36;
	ld.shared.f32 	%f40, [%r8+32];
	ld.shared.f32 	%f41, [%r54+544];
	fma.rn.f32 	%f42, %f40, %f41, %f39;
	ld.shared.f32 	%f43, [%r8+36];
	ld.shared.f32 	%f44, [%r54+612];
	fma.rn.f32 	%f45, %f43, %f44, %f42;
	ld.shared.f32 	%f46, [%r8+40];
	ld.shared.f32 	%f47, [%r54+680];
	fma.rn.f32 	%f48, %f46, %f47, %f45;
	ld.shared.f32 	%f49, [%r8+44];
	ld.shared.f32 	%f50, [%r54+748];
	fma.rn.f32 	%f51, %f49, %f50, %f48;
	ld.shared.f32 	%f52, [%r8+48];
	ld.shared.f32 	%f53, [%r54+816];
	fma.rn.f32 	%f54, %f52, %f53, %f51;
	ld.shared.f32 	%f55, [%r8+52];
	ld.shared.f32 	%f56, [%r54+884];
	fma.rn.f32 	%f57, %f55, %f56, %f54;
	ld.shared.f32 	%f58, [%r8+56];
	ld.shared.f32 	%f59, [%r54+952];
	fma.rn.f32 	%f60, %f58, %f59, %f57;
	ld.shared.f32 	%f61, [%r8+60];
	ld.shared.f32 	%f62, [%r54+1020];
	fma.rn.f32 	%f63, %f61, %f62, %f60;
	bar.sync 	0;
	ld.global.f32 	%f64, [%rd6+64];
	st.shared.f32 	[%r52], %f64;
	mul.wide.s32 	%rd10, %r94, 4;
	add.s64 	%rd11, %rd7, %rd10;
	ld.global.f32 	%f65, [%rd11];
	st.shared.f32 	[%r55], %f65;
	bar.sync 	0;
	ld.shared.f32 	%f66, [%r8];
	ld.shared.f32 	%f67, [%r54];
	fma.rn.f32 	%f68, %f66, %f67, %f63;
	ld.shared.f32 	%f69, [%r8+4];
	ld.shared.f32 	%f70, [%r54+68];
	fma.rn.f32 	%f71, %f69, %f70, %f68;
	ld.shared.f32 	%f72, [%r8+8];
	ld.shared.f32 	%f73, [%r54+136];
	fma.rn.f32 	%f74, %f72, %f73, %f71;
	ld.shared.f32 	%f75, [%r8+12];
	ld.shared.f32 	%f76, [%r54+204];
	fma.rn.f32 	%f77, %f75, %f76, %f74;
	ld.shared.f32 	%f78, [%r8+16];
	ld.shared.f32 	%f79, [%r54+272];
	fma.rn.f32 	%f80, %f78, %f79, %f77;
	ld.shared.f32 	%f81, [%r8+20];
	ld.shared.f32 	%f82, [%r54+340];
	fma.rn.f32 	%f83, %f81, %f82, %f80;
	ld.shared.f32 	%f84, [%r8+24];
	ld.shared.f32 	%f85, [%r54+408];
	fma.rn.f32 	%f86, %f84, %f85, %f83;
	ld.shared.f32 	%f87, [%r8+28];
	ld.shared.f32 	%f88, [%r54+476];
	fma.rn.f32 	%f89, %f87, %f88, %f86;
	ld.shared.f32 	%f90, [%r8+32];
	ld.shared.f32 	%f91, [%r54+544];
	fma.rn.f32 	%f92, %f90, %f91, %f89;
	ld.shared.f32 	%f93, [%r8+36];
	ld.shared.f32 	%f94, [%r54+612];
	fma.rn.f32 	%f95, %f93, %f94, %f92;
	ld.shared.f32 	%f96, [%r8+40];
	ld.shared.f32 	%f97, [%r54+680];
	fma.rn.f32 	%f98, %f96, %f97, %f95;
	ld.shared.f32 	%f99, [%r8+44];
	ld.shared.f32 	%f100, [%r54+748];
	fma.rn.f32 	%f101, %f99, %f100, %f98;
	ld.shared.f32 	%f102, [%r8+48];
	ld.shared.f32 	%f103, [%r54+816];
	fma.rn.f32 	%f104, %f102, %f103, %f101;
	ld.shared.f32 	%f105, [%r8+52];
	ld.shared.f32 	%f106, [%r54+884];
	fma.rn.f32 	%f107, %f105, %f106, %f104;
	ld.shared.f32 	%f108, [%r8+56];
	ld.shared.f32 	%f109, [%r54+952];
	fma.rn.f32 	%f110, %f108, %f109, %f107;
	ld.shared.f32 	%f111, [%r8+60];
	ld.shared.f32 	%f112, [%r54+1020];
	fma.rn.f32 	%f113, %f111, %f112, %f110;
	bar.sync 	0;
	ld.global.f32 	%f114, [%rd6+128];
	st.shared.f32 	[%r52], %f114;
	mul.wide.s32 	%rd12, %r95, 4;
	add.s64 	%rd13, %rd7, %rd12;
	ld.global.f32 	%f115, [%rd13];
	st.shared.f32 	[%r55], %f115;
	bar.sync 	0;
	ld.shared.f32 	%f116, [%r8];
	ld.shared.f32 	%f117, [%r54];
	fma.rn.f32 	%f118, %f116, %f117, %f113;
	ld.shared.f32 	%f119, [%r8+4];
	ld.shared.f32 	%f120, [%r54+68];
	fma.rn.f32 	%f121, %f119, %f120, %f118;
	ld.shared.f32 	%f122, [%r8+8];
	ld.shared.f32 	%f123, [%r54+136];
	fma.rn.f32 	%f124, %f122, %f123, %f121;
	ld.shared.f32 	%f125, [%r8+12];
	ld.shared.f32 	%f126, [%r54+204];
	fma.rn.f32 	%f127, %f125, %f126, %f124;
	ld.shared.f32 	%f128, [%r8+16];
	ld.shared.f32 	%f129, [%r54+272];
	fma.rn.f32 	%f130, %f128, %f129, %f127;
	ld.shared.f32 	%f131, [%r8+20];
	ld.shared.f32 	%f132, [%r54+340];
	fma.rn.f32 	%f133, %f131, %f132, %f130;
	ld.shared.f32 	%f134, [%r8+24];
	ld.shared.f32 	%f135, [%r54+408];
	fma.rn.f32 	%f136, %f134, %f135, %f133;
	ld.shared.f32 	%f137, [%r8+28];
	ld.shared.f32 	%f138, [%r54+476];
	fma.rn.f32 	%f139, %f137, %f138, %f136;
	ld.shared.f32 	%f140, [%r8+32];
	ld.shared.f32 	%f141, [%r54+544];
	fma.rn.f32 	%f142, %f140, %f141, %f139;
	ld.shared.f32 	%f143, [%r8+36];
	ld.shared.f32 	%f144, [%r54+612];
	fma.rn.f32 	%f145, %f143, %f144, %f142;
	ld.shared.f32 	%f146, [%r8+40];
	ld.shared.f32 	%f147, [%r54+680];
	fma.rn.f32 	%f148, %f146, %f147, %f145;
	ld.shared.f32 	%f149, [%r8+44];
	ld.shared.f32 	%f150, [%r54+748];
	fma.rn.f32 	%f151, %f149, %f150, %f148;
	ld.shared.f32 	%f152, [%r8+48];
	ld.shared.f32 	%f153, [%r54+816];
	fma.rn.f32 	%f154, %f152, %f153, %f151;
	ld.shared.f32 	%f155, [%r8+52];
	ld.shared.f32 	%f156, [%r54+884];
	fma.rn.f32 	%f157, %f155, %f156, %f154;
	ld.shared.f32 	%f158, [%r8+56];
	ld.shared.f32 	%f159, [%r54+952];
	fma.rn.f32 	%f160, %f158, %f159, %f157;
	ld.shared.f32 	%f161, [%r8+60];
	ld.shared.f32 	%f162, [%r54+1020];
	fma.rn.f32 	%f163, %f161, %f162, %f160;
	bar.sync 	0;
	ld.global.f32 	%f164, [%rd6+192];
	st.shared.f32 	[%r52], %f164;
	mul.wide.s32 	%rd14, %r96, 4;
	add.s64 	%rd15, %rd7, %rd14;
	ld.global.f32 	%f165, [%rd15];
	st.shared.f32 	[%r55], %f165;
	bar.sync 	0;
	ld.shared.f32 	%f166, [%r8];
	ld.shared.f32 	%f167, [%r54];
	fma.rn.f32 	%f168, %f166, %f167, %f163;
	ld.shared.f32 	%f169, [%r8+4];
	ld.shared.f32 	%f170, [%r54+68];
	fma.rn.f32 	%f171, %f169, %f170, %f168;
	ld.shared.f32 	%f172, [%r8+8];
	ld.shared.f32 	%f173, [%r54+136];
	fma.rn.f32 	%f174, %f172, %f173, %f171;
	ld.shared.f32 	%f175, [%r8+12];
	ld.shared.f32 	%f176, [%r54+204];
	fma.rn.f32 	%f177, %f175, %f176, %f174;
	ld.shared.f32 	%f178, [%r8+16];
	ld.shared.f32 	%f179, [%r54+272];
	fma.rn.f32 	%f180, %f178, %f179, %f177;
	ld.shared.f32 	%f181, [%r8+20];
	ld.shared.f32 	%f182, [%r54+340];
	fma.rn.f32 	%f183, %f181, %f182, %f180;
	ld.shared.f32 	%f184, [%r8+24];
	ld.shared.f32 	%f185, [%r54+408];
	fma.rn.f32 	%f186, %f184, %f185, %f183;
	ld.shared.f32 	%f187, [%r8+28];
	ld.shared.f32 	%f188, [%r54+476];
	fma.rn.f32 	%f189, %f187, %f188, %f186;
	ld.shared.f32 	%f190, [%r8+32];
	ld.shared.f32 	%f191, [%r54+544];
	fma.rn.f32 	%f192, %f190, %f191, %f189;
	ld.shared.f32 	%f193, [%r8+36];
	ld.shared.f32 	%f194, [%r54+612];
	fma.rn.f32 	%f195, %f193, %f194, %f192;
	ld.shared.f32 	%f196, [%r8+40];
	ld.shared.f32 	%f197, [%r54+680];
	fma.rn.f32 	%f198, %f196, %f197, %f195;
	ld.shared.f32 	%f199, [%r8+44];
	ld.shared.f32 	%f200, [%r54+748];
	fma.rn.f32 	%f201, %f199, %f200, %f198;
	ld.shared.f32 	%f202, [%r8+48];
	ld.shared.f32 	%f203, [%r54+816];
	fma.rn.f32 	%f204, %f202, %f203, %f201;
	ld.shared.f32 	%f205, [%r8+52];
	ld.shared.f32 	%f206, [%r54+884];
	fma.rn.f32 	%f207, %f205, %f206, %f204;
	ld.shared.f32 	%f208, [%r8+56];
	ld.shared.f32 	%f209, [%r54+952];
	fma.rn.f32 	%f210, %f208, %f209, %f207;
	ld.shared.f32 	%f211, [%r8+60];
	ld.shared.f32 	%f212, [%r54+1020];
	fma.rn.f32 	%f367, %f211, %f212, %f210;
	bar.sync 	0;
	add.s32 	%r98, %r98, 4;
	add.s32 	%r97, %r97, 64;
	shl.b32 	%r56, %r32, 6;
	add.s32 	%r96, %r96, %r56;
	add.s32 	%r95, %r95, %r56;
	add.s32 	%r94, %r94, %r56;
	add.s32 	%r93, %r93, %r56;
	setp.ne.s32 	%p3, %r98, 0;
	@%p3 bra 	$L__BB4_3;
$L__BB4_4:
	and.b32  	%r28, %r6, 3;
	setp.eq.s32 	%p4, %r28, 0;
	@%p4 bra 	$L__BB4_9;
	setp.eq.s32 	%p5, %r28, 1;
	@%p5 bra 	$L__BB4_7;
	ld.param.u64 	%rd37, [_Z19mmm_shared_conflictPfS_S_i_param_1];
	ld.param.u64 	%rd34, [_Z19mmm_shared_conflictPfS_S_i_param_0];
	shl.b32 	%r57, %r100, 4;
	mad.lo.s32 	%r62, %r32, %r3, %r2;
	add.s32 	%r63, %r62, %r57;
	cvta.to.global.u64 	%rd16, %rd34;
	mul.wide.s32 	%rd17, %r63, 4;
	add.s64 	%rd18, %rd16, %rd17;
	ld.global.f32 	%f214, [%rd18];
	shl.b32 	%r64, %r2, 2;
	add.s32 	%r65, %r8, %r64;
	st.shared.f32 	[%r65], %f214;
	add.s32 	%r66, %r57, %r1;
	mad.lo.s32 	%r67, %r66, %r32, %r5;
	cvta.to.global.u64 	%rd19, %rd37;
	mul.wide.s32 	%rd20, %r67, 4;
	add.s64 	%rd21, %rd19, %rd20;
	ld.global.f32 	%f215, [%rd21];
	mov.u32 	%r68, _ZZ19mmm_shared_conflictPfS_S_iE5tileB;
	add.s32 	%r69, %r68, %r64;
	mad.lo.s32 	%r70, %r1, 68, %r69;
	st.shared.f32 	[%r70], %f215;
	bar.sync 	0;
	ld.shared.f32 	%f216, [%r8];
	ld.shared.f32 	%f217, [%r69];
	fma.rn.f32 	%f218, %f216, %f217, %f367;
	ld.shared.f32 	%f219, [%r8+4];
	ld.shared.f32 	%f220, [%r69+68];
	fma.rn.f32 	%f221, %f219, %f220, %f218;
	ld.shared.f32 	%f222, [%r8+8];
	ld.shared.f32 	%f223, [%r69+136];
	fma.rn.f32 	%f224, %f222, %f223, %f221;
	ld.shared.f32 	%f225, [%r8+12];
	ld.shared.f32 	%f226, [%r69+204];
	fma.rn.f32 	%f227, %f225, %f226, %f224;
	ld.shared.f32 	%f228, [%r8+16];
	ld.shared.f32 	%f229, [%r69+272];
	fma.rn.f32 	%f230, %f228, %f229, %f227;
	ld.shared.f32 	%f231, [%r8+20];
	ld.shared.f32 	%f232, [%r69+340];
	fma.rn.f32 	%f233, %f231, %f232, %f230;
	ld.shared.f32 	%f234, [%r8+24];
	ld.shared.f32 	%f235, [%r69+408];
	fma.rn.f32 	%f236, %f234, %f235, %f233;
	ld.shared.f32 	%f237, [%r8+28];
	ld.shared.f32 	%f238, [%r69+476];
	fma.rn.f32 	%f239, %f237, %f238, %f236;
	ld.shared.f32 	%f240, [%r8+32];
	ld.shared.f32 	%f241, [%r69+544];
	fma.rn.f32 	%f242, %f240, %f241, %f239;
	ld.shared.f32 	%f243, [%r8+36];
	ld.shared.f32 	%f244, [%r69+612];
	fma.rn.f32 	%f245, %f243, %f244, %f242;
	ld.shared.f32 	%f246, [%r8+40];
	ld.shared.f32 	%f247, [%r69+680];
	fma.rn.f32 	%f248, %f246, %f247, %f245;
	ld.shared.f32 	%f249, [%r8+44];
	ld.shared.f32 	%f250, [%r69+748];
	fma.rn.f32 	%f251, %f249, %f250, %f248;
	ld.shared.f32 	%f252, [%r8+48];
	ld.shared.f32 	%f253, [%r69+816];
	fma.rn.f32 	%f254, %f252, %f253, %f251;
	ld.shared.f32 	%f255, [%r8+52];
	ld.shared.f32 	%f256, [%r69+884];
	fma.rn.f32 	%f257, %f255, %f256, %f254;
	ld.shared.f32 	%f258, [%r8+56];
	ld.shared.f32 	%f259, [%r69+952];
	fma.rn.f32 	%f260, %f258, %f259, %f257;
	ld.shared.f32 	%f261, [%r8+60];
	ld.shared.f32 	%f262, [%r69+1020];
	fma.rn.f32 	%f263, %f261, %f262, %f260;
	bar.sync 	0;
	ld.global.f32 	%f264, [%rd18+64];
	st.shared.f32 	[%r65], %f264;
	add.s32 	%r71, %r66, 16;
	mad.lo.s32 	%r72, %r71, %r32, %r5;
	mul.wide.s32 	%rd22, %r72, 4;
	add.s64 	%rd23, %rd19, %rd22;
	ld.global.f32 	%f265, [%rd23];
	st.shared.f32 	[%r70], %f265;
	bar.sync 	0;
	ld.shared.f32 	%f266, [%r8];
	ld.shared.f32 	%f267, [%r69];
	fma.rn.f32 	%f268, %f266, %f267, %f263;
	ld.shared.f32 	%f269, [%r8+4];
	ld.shared.f32 	%f270, [%r69+68];
	fma.rn.f32 	%f271, %f269, %f270, %f268;
	ld.shared.f32 	%f272, [%r8+8];
	ld.shared.f32 	%f273, [%r69+136];
	fma.rn.f32 	%f274, %f272, %f273, %f271;
	ld.shared.f32 	%f275, [%r8+12];
	ld.shared.f32 	%f276, [%r69+204];
	fma.rn.f32 	%f277, %f275, %f276, %f274;
	ld.shared.f32 	%f278, [%r8+16];
	ld.shared.f32 	%f279, [%r69+272];
	fma.rn.f32 	%f280, %f278, %f279, %f277;
	ld.shared.f32 	%f281, [%r8+20];
	ld.shared.f32 	%f282, [%r69+340];
	fma.rn.f32 	%f283, %f281, %f282, %f280;
	ld.shared.f32 	%f284, [%r8+24];
	ld.shared.f32 	%f285, [%r69+408];
	fma.rn.f32 	%f286, %f284, %f285, %f283;
	ld.shared.f32 	%f287, [%r8+28];
	ld.shared.f32 	%f288, [%r69+476];
	fma.rn.f32 	%f289, %f287, %f288, %f286;
	ld.shared.f32 	%f290, [%r8+32];
	ld.shared.f32 	%f291, [%r69+544];
	fma.rn.f32 	%f292, %f290, %f291, %f289;
	ld.shared.f32 	%f293, [%r8+36];
	ld.shared.f32 	%f294, [%r69+612];
	fma.rn.f32 	%f295, %f293, %f294, %f292;
	ld.shared.f32 	%f296, [%r8+40];
	ld.shared.f32 	%f297, [%r69+680];
	fma.rn.f32 	%f298, %f296, %f297, %f295;
	ld.shared.f32 	%f299, [%r8+44];
	ld.shared.f32 	%f300, [%r69+748];
	fma.rn.f32 	%f301, %f299, %f300, %f298;
	ld.shared.f32 	%f302, [%r8+48];
	ld.shared.f32 	%f303, [%r69+816];
	fma.rn.f32 	%f304, %f302, %f303, %f301;
	ld.shared.f32 	%f305, [%r8+52];
	ld.shared.f32 	%f306, [%r69+884];
	fma.rn.f32 	%f307, %f305, %f306, %f304;
	ld.shared.f32 	%f308, [%r8+56];
	ld.shared.f32 	%f309, [%r69+952];
	fma.rn.f32 	%f310, %f308, %f309, %f307;
	ld.shared.f32 	%f311, [%r8+60];
	ld.shared.f32 	%f312, [%r69+1020];
	fma.rn.f32 	%f367, %f311, %f312, %f310;
	bar.sync 	0;
	add.s32 	%r100, %r100, 2;
$L__BB4_7:
	and.b32  	%r73, %r6, 1;
	setp.eq.b32 	%p6, %r73, 1;
	not.pred 	%p7, %p6;
	@%p7 bra 	$L__BB4_9;
	ld.param.u64 	%rd38, [_Z19mmm_shared_conflictPfS_S_i_param_1];
	ld.param.u64 	%rd35, [_Z19mmm_shared_conflictPfS_S_i_param_0];
	shl.b32 	%r74, %r100, 4;
	mad.lo.s32 	%r79, %r32, %r3, %r2;
	add.s32 	%r80, %r79, %r74;
	cvta.to.global.u64 	%rd24, %rd35;
	mul.wide.s32 	%rd25, %r80, 4;
	add.s64 	%rd26, %rd24, %rd25;
	ld.global.f32 	%f313, [%rd26];
	shl.b32 	%r81, %r2, 2;
	add.s32 	%r82, %r8, %r81;
	st.shared.f32 	[%r82], %f313;
	add.s32 	%r83, %r74, %r1;
	mad.lo.s32 	%r84, %r83, %r32, %r5;
	cvta.to.global.u64 	%rd27, %rd38;
	mul.wide.s32 	%rd28, %r84, 4;
	add.s64 	%rd29, %rd27, %rd28;
	ld.global.f32 	%f314, [%rd29];
	mov.u32 	%r85, _ZZ19mmm_shared_conflictPfS_S_iE5tileB;
	add.s32 	%r86, %r85, %r81;
	mad.lo.s32 	%r87, %r1, 68, %r86;
	st.shared.f32 	[%r87], %f314;
	bar.sync 	0;
	ld.shared.f32 	%f315, [%r8];
	ld.shared.f32 	%f316, [%r86];
	fma.rn.f32 	%f317, %f315, %f316, %f367;
	ld.shared.f32 	%f318, [%r8+4];
	ld.shared.f32 	%f319, [%r86+68];
	fma.rn.f32 	%f320, %f318, %f319, %f317;
	ld.shared.f32 	%f321, [%r8+8];
	ld.shared.f32 	%f322, [%r86+136];
	fma.rn.f32 	%f323, %f321, %f322, %f320;
	ld.shared.f32 	%f324, [%r8+12];
	ld.shared.f32 	%f325, [%r86+204];
	fma.rn.f32 	%f326, %f324, %f325, %f323;
	ld.shared.f32 	%f327, [%r8+16];
	ld.shared.f32 	%f328, [%r86+272];
	fma.rn.f32 	%f329, %f327, %f328, %f326;
	ld.shared.f32 	%f330, [%r8+20];
	ld.shared.f32 	%f331, [%r86+340];
	fma.rn.f32 	%f332, %f330, %f331, %f329;
	ld.shared.f32 	%f333, [%r8+24];
	ld.shared.f32 	%f334, [%r86+408];
	fma.rn.f32 	%f335, %f333, %f334, %f332;
	ld.shared.f32 	%f336, [%r8+28];
	ld.shared.f32 	%f337, [%r86+476];
	fma.rn.f32 	%f338, %f336, %f337, %f335;
	ld.shared.f32 	%f339, [%r8+32];
	ld.shared.f32 	%f340, [%r86+544];
	fma.rn.f32 	%f341, %f339, %f340, %f338;
	ld.shared.f32 	%f342, [%r8+36];
	ld.shared.f32 	%f343, [%r86+612];
	fma.rn.f32 	%f344, %f342, %f343, %f341;
	ld.shared.f32 	%f345, [%r8+40];
	ld.shared.f32 	%f346, [%r86+680];
	fma.rn.f32 	%f347, %f345, %f346, %f344;
	ld.shared.f32 	%f348, [%r8+44];
	ld.shared.f32 	%f349, [%r86+748];
	fma.rn.f32 	%f350, %f348, %f349, %f347;
	ld.shared.f32 	%f351, [%r8+48];
	ld.shared.f32 	%f352, [%r86+816];
	fma.rn.f32 	%f353, %f351, %f352, %f350;
	ld.shared.f32 	%f354, [%r8+52];
	ld.shared.f32 	%f355, [%r86+884];
	fma.rn.f32 	%f356, %f354, %f355, %f353;
	ld.shared.f32 	%f357, [%r8+56];
	ld.shared.f32 	%f358, [%r86+952];
	fma.rn.f32 	%f359, %f357, %f358, %f356;
	ld.shared.f32 	%f360, [%r8+60];
	ld.shared.f32 	%f361, [%r86+1020];
	fma.rn.f32 	%f367, %f360, %f361, %f359;
	bar.sync 	0;
$L__BB4_9:
	max.s32 	%r91, %r3, %r5;
	setp.ge.s32 	%p8, %r91, %r32;
	@%p8 bra 	$L__BB4_11;
	ld.param.u64 	%rd39, [_Z19mmm_shared_conflictPfS_S_i_param_2];
	mad.lo.s32 	%r92, %r32, %r3, %r5;
	cvta.to.global.u64 	%rd30, %rd39;
	mul.wide.s32 	%rd31, %r92, 4;
	add.s64 	%rd32, %rd30, %rd31;
	st.global.f32 	[%rd32], %f367;
$L__BB4_11:
	ret;

}
	// .globl	_Z21mmm_global_shared_badPfS_S_i
.visible .entry _Z21mmm_global_shared_badPfS_S_i(
	.param .u64 .ptr .align 1 _Z21mmm_global_shared_badPfS_S_i_param_0,
	.param .u64 .ptr .align 1 _Z21mmm_global_shared_badPfS_S_i_param_1,
	.param .u64 .ptr .align 1 _Z21mmm_global_shared_badPfS_S_i_param_2,
	.param .u32 _Z21mmm_global_shared_badPfS_S_i_param_3
)
{
	.reg .pred 	%p<9>;
	.reg .b32 	%r<99>;
	.reg .b32 	%f<368>;
	.reg .b64 	%rd<48>;
	// demoted variable
	.shared .align 4 .b8 _ZZ21mmm_global_shared_badPfS_S_iE5tileA[1088];
	// demoted variable
	.shared .align 4 .b8 _ZZ21mmm_global_shared_badPfS_S_iE5tileB[1088];
	ld.param.u32 	%r33, [_Z21mmm_global_shared_badPfS_S_i_param_3];
	mov.u32 	%r34, %ctaid.y;
	shl.b32 	%r1, %r34, 4;
	mov.u32 	%r2, %tid.y;
	add.s32 	%r3, %r1, %r2;
	mov.u32 	%r35, %ctaid.x;
	shl.b32 	%r36, %r35, 4;
	mov.u32 	%r4, %tid.x;
	add.s32 	%r5, %r36, %r4;
	shr.s32 	%r37, %r33, 31;
	shr.u32 	%r38, %r37, 28;
	add.s32 	%r39, %r33, %r38;
	shr.s32 	%r6, %r39, 4;
	setp.lt.s32 	%p1, %r33, 16;
	mov.f32 	%f367, 0f00000000;
	@%p1 bra 	$L__BB5_9;
	mad.lo.s32 	%r7, %r33, %r5, %r4;
	mov.u32 	%r41, _ZZ21mmm_global_shared_badPfS_S_iE5tileA;
	mad.lo.s32 	%r8, %r2, 68, %r41;
	add.s32 	%r42, %r6, -1;
	setp.lt.u32 	%p2, %r42, 3;
	mov.f32 	%f367, 0f00000000;
	mov.b32 	%r98, 0;
	@%p2 bra 	$L__BB5_4;
	and.b32  	%r98, %r6, 134217724;
	neg.s32 	%r96, %r98;
	add.s32 	%r95, %r7, 32;
	add.s32 	%r44, %r2, 48;
	mad.lo.s32 	%r45, %r33, %r44, %r2;
	add.s32 	%r94, %r45, %r1;
	add.s32 	%r46, %r2, 32;
	mad.lo.s32 	%r47, %r33, %r46, %r2;
	add.s32 	%r93, %r47, %r1;
	add.s32 	%r48, %r2, 16;
	mad.lo.s32 	%r49, %r33, %r48, %r2;
	add.s32 	%r92, %r49, %r1;
	mad.lo.s32 	%r50, %r2, %r33, %r2;
	add.s32 	%r91, %r50, %r1;
	mov.f32 	%f367, 0f00000000;
$L__BB5_3:
	.pragma "nounroll";
	ld.param.u64 	%rd44, [_Z21mmm_global_shared_badPfS_S_i_param_1];
	ld.param.u64 	%rd41, [_Z21mmm_global_shared_badPfS_S_i_param_0];
	add.s32 	%r51, %r95, -32;
	cvta.to.global.u64 	%rd4, %rd41;
	mul.wide.u32 	%rd5, %r51, 4;
	add.s64 	%rd6, %rd4, %rd5;
	ld.global.f32 	%f14, [%rd6];
	shl.b32 	%r53, %r4, 2;
	add.s32 	%r54, %r8, %r53;
	st.shared.f32 	[%r54], %f14;
	cvta.to.global.u64 	%rd7, %rd44;
	mul.wide.u32 	%rd8, %r91, 4;
	add.s64 	%rd9, %rd7, %rd8;
	ld.global.f32 	%f15, [%rd9];
	mov.u32 	%r55, _ZZ21mmm_global_shared_badPfS_S_iE5tileB;
	add.s32 	%r56, %r55, %r53;
	mad.lo.s32 	%r57, %r2, 68, %r56;
	st.shared.f32 	[%r57], %f15;
	bar.sync 	0;
	ld.shared.f32 	%f16, [%r8];
	ld.shared.f32 	%f17, [%r56];
	fma.rn.f32 	%f18, %f16, %f17, %f367;
	ld.shared.f32 	%f19, [%r8+4];
	ld.shared.f32 	%f20, [%r56+68];
	fma.rn.f32 	%f21, %f19, %f20, %f18;
	ld.shared.f32 	%f22, [%r8+8];
	ld.shared.f32 	%f23, [%r56+136];
	fma.rn.f32 	%f24, %f22, %f23, %f21;
	ld.shared.f32 	%f25, [%r8+12];
	ld.shared.f32 	%f26, [%r56+204];
	fma.rn.f32 	%f27, %f25, %f26, %f24;
	ld.shared.f32 	%f28, [%r8+16];
	ld.shared.f32 	%f29, [%r56+272];
	fma.rn.f32 	%f30, %f28, %f29, %f27;
	ld.shared.f32 	%f31, [%r8+20];
	ld.shared.f32 	%f32, [%r56+340];
	fma.rn.f32 	%f33, %f31, %f32, %f30;
	ld.shared.f32 	%f34, [%r8+24];
	ld.shared.f32 	%f35, [%r56+408];
	fma.rn.f32 	%f36, %f34, %f35, %f33;
	ld.shared.f32 	%f37, [%r8+28];
	ld.shared.f32 	%f38, [%r56+476];
	fma.rn.f32 	%f39, %f37, %f38, %f36;
	ld.shared.f32 	%f40, [%r8+32];
	ld.shared.f32 	%f41, [%r56+544];
	fma.rn.f32 	%f42, %f40, %f41, %f39;
	ld.shared.f32 	%f43, [%r8+36];
	ld.shared.f32 	%f44, [%r56+612];
	fma.rn.f32 	%f45, %f43, %f44, %f42;
	ld.shared.f32 	%f46, [%r8+40];
	ld.shared.f32 	%f47, [%r56+680];
	fma.rn.f32 	%f48, %f46, %f47, %f45;
	ld.shared.f32 	%f49, [%r8+44];
	ld.shared.f32 	%f50, [%r56+748];
	fma.rn.f32 	%f51, %f49, %f50, %f48;
	ld.shared.f32 	%f52, [%r8+48];
	ld.shared.f32 	%f53, [%r56+816];
	fma.rn.f32 	%f54, %f52, %f53, %f51;
	ld.shared.f32 	%f55, [%r8+52];
	ld.shared.f32 	%f56, [%r56+884];
	fma.rn.f32 	%f57, %f55, %f56, %f54;
	ld.shared.f32 	%f58, [%r8+56];
	ld.shared.f32 	%f59, [%r56+952];
	fma.rn.f32 	%f60, %f58, %f59, %f57;
	ld.shared.f32 	%f61, [%r8+60];
	ld.shared.f32 	%f62, [%r56+1020];
	fma.rn.f32 	%f63, %f61, %f62, %f60;
	bar.sync 	0;
	add.s32 	%r58, %r95, -16;
	mul.wide.u32 	%rd10, %r58, 4;
	add.s64 	%rd11, %rd4, %rd10;
	ld.global.f32 	%f64, [%rd11];
	st.shared.f32 	[%r54], %f64;
	mul.wide.u32 	%rd12, %r92, 4;
	add.s64 	%rd13, %rd7, %rd12;
	ld.global.f32 	%f65, [%rd13];
	st.shared.f32 	[%r57], %f65;
	bar.sync 	0;
	ld.shared.f32 	%f66, [%r8];
	ld.shared.f32 	%f67, [%r56];
	fma.rn.f32 	%f68, %f66, %f67, %f63;
	ld.shared.f32 	%f69, [%r8+4];
	ld.shared.f32 	%f70, [%r56+68];
	fma.rn.f32 	%f71, %f69, %f70, %f68;
	ld.shared.f32 	%f72, [%r8+8];
	ld.shared.f32 	%f73, [%r56+136];
	fma.rn.f32 	%f74, %f72, %f73, %f71;
	ld.shared.f32 	%f75, [%r8+12];
	ld.shared.f32 	%f76, [%r56+204];
	fma.rn.f32 	%f77, %f75, %f76, %f74;
	ld.shared.f32 	%f78, [%r8+16];
	ld.shared.f32 	%f79, [%r56+272];
	fma.rn.f32 	%f80, %f78, %f79, %f77;
	ld.shared.f32 	%f81, [%r8+20];
	ld.shared.f32 	%f82, [%r56+340];
	fma.rn.f32 	%f83, %f81, %f82, %f80;
	ld.shared.f32 	%f84, [%r8+24];
	ld.shared.f32 	%f85, [%r56+408];
	fma.rn.f32 	%f86, %f84, %f85, %f83;
	ld.shared.f32 	%f87, [%r8+28];
	ld.shared.f32 	%f88, [%r56+476];
	fma.rn.f32 	%f89, %f87, %f88, %f86;
	ld.shared.f32 	%f90, [%r8+32];
	ld.shared.f32 	%f91, [%r56+544];
	fma.rn.f32 	%f92, %f90, %f91, %f89;
	ld.shared.f32 	%f93, [%r8+36];
	ld.shared.f32 	%f94, [%r56+612];
	fma.rn.f32 	%f95, %f93, %f94, %f92;
	ld.shared.f32 	%f96, [%r8+40];
	ld.shared.f32 	%f97, [%r56+680];
	fma.rn.f32 	%f98, %f96, %f97, %f95;
	ld.shared.f32 	%f99, [%r8+44];
	ld.shared.f32 	%f100, [%r56+748];
	fma.rn.f32 	%f101, %f99, %f100, %f98;
	ld.shared.f32 	%f102, [%r8+48];
	ld.shared.f32 	%f103, [%r56+816];
	fma.rn.f32 	%f104, %f102, %f103, %f101;
	ld.shared.f32 	%f105, [%r8+52];
	ld.shared.f32 	%f106, [%r56+884];
	fma.rn.f32 	%f107, %f105, %f106, %f104;
	ld.shared.f32 	%f108, [%r8+56];
	ld.shared.f32 	%f109, [%r56+952];
	fma.rn.f32 	%f110, %f108, %f109, %f107;
	ld.shared.f32 	%f111, [%r8+60];
	ld.shared.f32 	%f112, [%r56+1020];
	fma.rn.f32 	%f113, %f111, %f112, %f110;
	bar.sync 	0;
	add.s32 	%r59, %r95, 16;
	mul.wide.u32 	%rd14, %r95, 4;
	add.s64 	%rd15, %rd4, %rd14;
	ld.global.f32 	%f114, [%rd15];
	st.shared.f32 	[%r54], %f114;
	mul.wide.u32 	%rd16, %r93, 4;
	add.s64 	%rd17, %rd7, %rd16;
	ld.global.f32 	%f115, [%rd17];
	st.shared.f32 	[%r57], %f115;
	bar.sync 	0;
	ld.shared.f32 	%f116, [%r8];
	ld.shared.f32 	%f117, [%r56];
	fma.rn.f32 	%f118, %f116, %f117, %f113;
	ld.shared.f32 	%f119, [%r8+4];
	ld.shared.f32 	%f120, [%r56+68];
	fma.rn.f32 	%f121, %f119, %f120, %f118;
	ld.shared.f32 	%f122, [%r8+8];
	ld.shared.f32 	%f123, [%r56+136];
	fma.rn.f32 	%f124, %f122, %f123, %f121;
	ld.shared.f32 	%f125, [%r8+12];
	ld.shared.f32 	%f126, [%r56+204];
	fma.rn.f32 	%f127, %f125, %f126, %f124;
	ld.shared.f32 	%f128, [%r8+16];
	ld.shared.f32 	%f129, [%r56+272];
	fma.rn.f32 	%f130, %f128, %f129, %f127;
	ld.shared.f32 	%f131, [%r8+20];
	ld.shared.f32 	%f132, [%r56+340];
	fma.rn.f32 	%f133, %f131, %f132, %f130;
	ld.shared.f32 	%f134, [%r8+24];
	ld.shared.f32 	%f135, [%r56+408];
	fma.rn.f32 	%f136, %f134, %f135, %f133;
	ld.shared.f32 	%f137, [%r8+28];
	ld.shared.f32 	%f138, [%r56+476];
	fma.rn.f32 	%f139, %f137, %f138, %f136;
	ld.shared.f32 	%f140, [%r8+32];
	ld.shared.f32 	%f141, [%r56+544];
	fma.rn.f32 	%f142, %f140, %f141, %f139;
	ld.shared.f32 	%f143, [%r8+36];
	ld.shared.f32 	%f144, [%r56+612];
	fma.rn.f32 	%f145, %f143, %f144, %f142;
	ld.shared.f32 	%f146, [%r8+40];
	ld.shared.f32 	%f147, [%r56+680];
	fma.rn.f32 	%f148, %f146, %f147, %f145;
	ld.shared.f32 	%f149, [%r8+44];
	ld.shared.f32 	%f150, [%r56+748];
	fma.rn.f32 	%f151, %f149, %f150, %f148;
	ld.shared.f32 	%f152, [%r8+48];
	ld.shared.f32 	%f153, [%r56+816];
	fma.rn.f32 	%f154, %f152, %f153, %f151;
	ld.shared.f32 	%f155, [%r8+52];
	ld.shared.f32 	%f156, [%r56+884];
	fma.rn.f32 	%f157, %f155, %f156, %f154;
	ld.shared.f32 	%f158, [%r8+56];
	ld.shared.f32 	%f159, [%r56+952];
	fma.rn.f32 	%f160, %f158, %f159, %f157;
	ld.shared.f32 	%f161, [%r8+60];
	ld.shared.f32 	%f162, [%r56+1020];
	fma.rn.f32 	%f163, %f161, %f162, %f160;
	bar.sync 	0;
	mul.wide.u32 	%rd18, %r59, 4;
	add.s64 	%rd19, %rd4, %rd18;
	ld.global.f32 	%f164, [%rd19];
	st.shared.f32 	[%r54], %f164;
	mul.wide.u32 	%rd20, %r94, 4;
	add.s64 	%rd21, %rd7, %rd20;
	ld.global.f32 	%f165, [%rd21];
	st.shared.f32 	[%r57], %f165;
	bar.sync 	0;
	ld.shared.f32 	%f166, [%r8];
	ld.shared.f32 	%f167, [%r56];
	fma.rn.f32 	%f168, %f166, %f167, %f163;
	ld.shared.f32 	%f169, [%r8+4];
	ld.shared.f32 	%f170, [%r56+68];
	fma.rn.f32 	%f171, %f169, %f170, %f168;
	ld.shared.f32 	%f172, [%r8+8];
	ld.shared.f32 	%f173, [%r56+136];
	fma.rn.f32 	%f174, %f172, %f173, %f171;
	ld.shared.f32 	%f175, [%r8+12];
	ld.shared.f32 	%f176, [%r56+204];
	fma.rn.f32 	%f177, %f175, %f176, %f174;
	ld.shared.f32 	%f178, [%r8+16];
	ld.shared.f32 	%f179, [%r56+272];
	fma.rn.f32 	%f180, %f178, %f179, %f177;
	ld.shared.f32 	%f181, [%r8+20];
	ld.shared.f32 	%f182, [%r56+340];
	fma.rn.f32 	%f183, %f181, %f182, %f180;
	ld.shared.f32 	%f184, [%r8+24];
	ld.shared.f32 	%f185, [%r56+408];
	fma.rn.f32 	%f186, %f184, %f185, %f183;
	ld.shared.f32 	%f187, [%r8+28];
	ld.shared.f32 	%f188, [%r56+476];
	fma.rn.f32 	%f189, %f187, %f188, %f186;
	ld.shared.f32 	%f190, [%r8+32];
	ld.shared.f32 	%f191, [%r56+544];
	fma.rn.f32 	%f192, %f190, %f191, %f189;
	ld.shared.f32 	%f193, [%r8+36];
	ld.shared.f32 	%f194, [%r56+612];
	fma.rn.f32 	%f195, %f193, %f194, %f192;
	ld.shared.f32 	%f196, [%r8+40];
	ld.shared.f32 	%f197, [%r56+680];
	fma.rn.f32 	%f198, %f196, %f197, %f195;
	ld.shared.f32 	%f199, [%r8+44];
	ld.shared.f32 	%f200, [%r56+748];
	fma.rn.f32 	%f201, %f199, %f200, %f198;
	ld.shared.f32 	%f202, [%r8+48];
	ld.shared.f32 	%f203, [%r56+816];
	fma.rn.f32 	%f204, %f202, %f203, %f201;
	ld.shared.f32 	%f205, [%r8+52];
	ld.shared.f32 	%f206, [%r56+884];
	fma.rn.f32 	%f207, %f205, %f206, %f204;
	ld.shared.f32 	%f208, [%r8+56];
	ld.shared.f32 	%f209, [%r56+952];
	fma.rn.f32 	%f210, %f208, %f209, %f207;
	ld.shared.f32 	%f211, [%r8+60];
	ld.shared.f32 	%f212, [%r56+1020];
	fma.rn.f32 	%f367, %f211, %f212, %f210;
	bar.sync 	0;
	add.s32 	%r96, %r96, 4;
	add.s32 	%r95, %r95, 64;
	shl.b32 	%r60, %r33, 6;
	add.s32 	%r94, %r94, %r60;
	add.s32 	%r93, %r93, %r60;
	add.s32 	%r92, %r92, %r60;
	add.s32 	%r91, %r91, %r60;
	setp.ne.s32 	%p3, %r96, 0;
	@%p3 bra 	$L__BB5_3;
$L__BB5_4:
	and.b32  	%r29, %r6, 3;
	setp.eq.s32 	%p4, %r29, 0;
	@%p4 bra 	$L__BB5_9;
	setp.eq.s32 	%p5, %r29, 1;
	@%p5 bra 	$L__BB5_7;
	ld.param.u64 	%rd45, [_Z21mmm_global_shared_badPfS_S_i_param_1];
	ld.param.u64 	%rd42, [_Z21mmm_global_shared_badPfS_S_i_param_0];
	shl.b32 	%r61, %r98, 4;
	add.s32 	%r62, %r7, %r61;
	cvta.to.global.u64 	%rd22, %rd42;
	mul.wide.u32 	%rd23, %r62, 4;
	add.s64 	%rd24, %rd22, %rd23;
	ld.global.f32 	%f214, [%rd24];
	shl.b32 	%r64, %r4, 2;
	add.s32 	%r65, %r8, %r64;
	st.shared.f32 	[%r65], %f214;
	add.s32 	%r66, %r61, %r2;
	mad.lo.s32 	%r67, %r66, %r33, %r3;
	cvta.to.global.u64 	%rd25, %rd45;
	mul.wide.u32 	%rd26, %r67, 4;
	add.s64 	%rd27, %rd25, %rd26;
	ld.global.f32 	%f215, [%rd27];
	mov.u32 	%r68, _ZZ21mmm_global_shared_badPfS_S_iE5tileB;
	add.s32 	%r69, %r68, %r64;
	mad.lo.s32 	%r70, %r2, 68, %r69;
	st.shared.f32 	[%r70], %f215;
	bar.sync 	0;
	ld.shared.f32 	%f216, [%r8];
	ld.shared.f32 	%f217, [%r69];
	fma.rn.f32 	%f218, %f216, %f217, %f367;
	ld.shared.f32 	%f219, [%r8+4];
	ld.shared.f32 	%f220, [%r69+68];
	fma.rn.f32 	%f221, %f219, %f220, %f218;
	ld.shared.f32 	%f222, [%r8+8];
	ld.shared.f32 	%f223, [%r69+136];
	fma.rn.f32 	%f224, %f222, %f223, %f221;
	ld.shared.f32 	%f225, [%r8+12];
	ld.shared.f32 	%f226, [%r69+204];
	fma.rn.f32 	%f227, %f225, %f226, %f224;
	ld.shared.f32 	%f228, [%r8+16];
	ld.shared.f32 	%f229, [%r69+272];
	fma.rn.f32 	%f230, %f228, %f229, %f227;
	ld.shared.f32 	%f231, [%r8+20];
	ld.shared.f32 	%f232, [%r69+340];
	fma.rn.f32 	%f233, %f231, %f232, %f230;
	ld.shared.f32 	%f234, [%r8+24];
	ld.shared.f32 	%f235, [%r69+408];
	fma.rn.f32 	%f236, %f234, %f235, %f233;
	ld.shared.f32 	%f237, [%r8+28];
	ld.shared.f32 	%f238, [%r69+476];
	fma.rn.f32 	%f239, %f237, %f238, %f236;
	ld.shared.f32 	%f240, [%r8+32];
	ld.shared.f32 	%f241, [%r69+544];
	fma.rn.f32 	%f242, %f240, %f241, %f239;
	ld.shared.f32 	%f243, [%r8+36];
	ld.shared.f32 	%f244, [%r69+612];
	fma.rn.f32 	%f245, %f243, %f244, %f242;
	ld.shared.f32 	%f246, [%r8+40];
	ld.shared.f32 	%f247, [%r69+680];
	fma.rn.f32 	%f248, %f246, %f247, %f245;
	ld.shared.f32 	%f249, [%r8+44];
	ld.shared.f32 	%f250, [%r69+748];
	fma.rn.f32 	%f251, %f249, %f250, %f248;
	ld.shared.f32 	%f252, [%r8+48];
	ld.shared.f32 	%f253, [%r69+816];
	fma.rn.f32 	%f254, %f252, %f253, %f251;
	ld.shared.f32 	%f255, [%r8+52];
	ld.shared.f32 	%f256, [%r69+884];
	fma.rn.f32 	%f257, %f255, %f256, %f254;
	ld.shared.f32 	%f258, [%r8+56];
	ld.shared.f32 	%f259, [%r69+952];
	fma.rn.f32 	%f260, %f258, %f259, %f257;
	ld.shared.f32 	%f261, [%r8+60];
	ld.shared.f32 	%f262, [%r69+1020];
	fma.rn.f32 	%f263, %f261, %f262, %f260;
	bar.sync 	0;
	add.s32 	%r71, %r62, 16;
	mul.wide.u32 	%rd28, %r71, 4;
	add.s64 	%rd29, %rd22, %rd28;
	ld.global.f32 	%f264, [%rd29];
	st.shared.f32 	[%r65], %f264;
	add.s32 	%r72, %r66, 16;
	mad.lo.s32 	%r73, %r72, %r33, %r3;
	mul.wide.u32 	%rd30, %r73, 4;
	add.s64 	%rd31, %rd25, %rd30;
	ld.global.f32 	%f265, [%rd31];
	st.shared.f32 	[%r70], %f265;
	bar.sync 	0;
	ld.shared.f32 	%f266, [%r8];
	ld.shared.f32 	%f267, [%r69];
	fma.rn.f32 	%f268, %f266, %f267, %f263;
	ld.shared.f32 	%f269, [%r8+4];
	ld.shared.f32 	%f270, [%r69+68];
	fma.rn.f32 	%f271, %f269, %f270, %f268;
	ld.shared.f32 	%f272, [%r8+8];
	ld.shared.f32 	%f273, [%r69+136];
	fma.rn.f32 	%f274, %f272, %f273, %f271;
	ld.shared.f32 	%f275, [%r8+12];
	ld.shared.f32 	%f276, [%r69+204];
	fma.rn.f32 	%f277, %f275, %f276, %f274;
	ld.shared.f32 	%f278, [%r8+16];
	ld.shared.f32 	%f279, [%r69+272];
	fma.rn.f32 	%f280, %f278, %f279, %f277;
	ld.shared.f32 	%f281, [%r8+20];
	ld.shared.f32 	%f282, [%r69+340];
	fma.rn.f32 	%f283, %f281, %f282, %f280;
	ld.shared.f32 	%f284, [%r8+24];
	ld.shared.f32 	%f285, [%r69+408];
	fma.rn.f32 	%f286, %f284, %f285, %f283;
	ld.shared.f32 	%f287, [%r8+28];
	ld.shared.f32 	%f288, [%r69+476];
	fma.rn.f32 	%f289, %f287, %f288, %f286;
	ld.shared.f32 	%f290, [%r8+32];
	ld.shared.f32 	%f291, [%r69+544];
	fma.rn.f32 	%f292, %f290, %f291, %f289;
	ld.shared.f32 	%f293, [%r8+36];
	ld.shared.f32 	%f294, [%r69+612];
	fma.rn.f32 	%f295, %f293, %f294, %f292;
	ld.shared.f32 	%f296, [%r8+40];
	ld.shared.f32 	%f297, [%r69+680];
	fma.rn.f32 	%f298, %f296, %f297, %f295;
	ld.shared.f32 	%f299, [%r8+44];
	ld.shared.f32 	%f300, [%r69+748];
	fma.rn.f32 	%f301, %f299, %f300, %f298;
	ld.shared.f32 	%f302, [%r8+48];
	ld.shared.f32 	%f303, [%r69+816];
	fma.rn.f32 	%f304, %f302, %f303, %f301;
	ld.shared.f32 	%f305, [%r8+52];
	ld.shared.f32 	%f306, [%r69+884];
	fma.rn.f32 	%f307, %f305, %f306, %f304;
	ld.shared.f32 	%f308, [%r8+56];
	ld.shared.f32 	%f309, [%r69+952];
	fma.rn.f32 	%f310, %f308, %f309, %f307;
	ld.shared.f32 	%f311, [%r8+60];
	ld.shared.f32 	%f312, [%r69+1020];
	fma.rn.f32 	%f367, %f311, %f312, %f310;
	bar.sync 	0;
	add.s32 	%r98, %r98, 2;
$L__BB5_7:
	and.b32  	%r74, %r6, 1;
	setp.eq.b32 	%p6, %r74, 1;
	not.pred 	%p7, %p6;
	@%p7 bra 	$L__BB5_9;
	ld.param.u64 	%rd46, [_Z21mmm_global_shared_badPfS_S_i_param_1];
	ld.param.u64 	%rd43, [_Z21mmm_global_shared_badPfS_S_i_param_0];
	shl.b32 	%r75, %r98, 4;
	add.s32 	%r76, %r7, %r75;
	cvta.to.global.u64 	%rd32, %rd43;
	mul.wide.u32 	%rd33, %r76, 4;
	add.s64 	%rd34, %rd32, %rd33;
	ld.global.f32 	%f313, [%rd34];
	shl.b32 	%r78, %r4, 2;
	add.s32 	%r79, %r8, %r78;
	st.shared.f32 	[%r79], %f313;
	add.s32 	%r80, %r75, %r2;
	mad.lo.s32 	%r81, %r80, %r33, %r3;
	cvta.to.global.u64 	%rd35, %rd46;
	mul.wide.u32 	%rd36, %r81, 4;
	add.s64 	%rd37, %rd35, %rd36;
	ld.global.f32 	%f314, [%rd37];
	mov.u32 	%r82, _ZZ21mmm_global_shared_badPfS_S_iE5tileB;
	add.s32 	%r83, %r82, %r78;
	mad.lo.s32 	%r84, %r2, 68, %r83;
	st.shared.f32 	[%r84], %f314;
	bar.sync 	0;
	ld.shared.f32 	%f315, [%r8];
	ld.shared.f32 	%f316, [%r83];
	fma.rn.f32 	%f317, %f315, %f316, %f367;
	ld.shared.f32 	%f318, [%r8+4];
	ld.shared.f32 	%f319, [%r83+68];
	fma.rn.f32 	%f320, %f318, %f319, %f317;
	ld.shared.f32 	%f321, [%r8+8];
	ld.shared.f32 	%f322, [%r83+136];
	fma.rn.f32 	%f323, %f321, %f322, %f320;
	ld.shared.f32 	%f324, [%r8+12];
	ld.shared.f32 	%f325, [%r83+204];
	fma.rn.f32 	%f326, %f324, %f325, %f323;
	ld.shared.f32 	%f327, [%r8+16];
	ld.shared.f32 	%f328, [%r83+272];
	fma.rn.f32 	%f329, %f327, %f328, %f326;
	ld.shared.f32 	%f330, [%r8+20];
	ld.shared.f32 	%f331, [%r83+340];
	fma.rn.f32 	%f332, %f330, %f331, %f329;
	ld.shared.f32 	%f333, [%r8+24];
	ld.shared.f32 	%f334, [%r83+408];
	fma.rn.f32 	%f335, %f333, %f334, %f332;
	ld.shared.f32 	%f336, [%r8+28];
	ld.shared.f32 	%f337, [%r83+476];
	fma.rn.f32 	%f338, %f336, %f337, %f335;
	ld.shared.f32 	%f339, [%r8+32];
	ld.shared.f32 	%f340, [%r83+544];
	fma.rn.f32 	%f341, %f339, %f340, %f338;
	ld.shared.f32 	%f342, [%r8+36];
	ld.shared.f32 	%f343, [%r83+612];
	fma.rn.f32 	%f344, %f342, %f343, %f341;
	ld.shared.f32 	%f345, [%r8+40];
	ld.shared.f32 	%f346, [%r83+680];
	fma.rn.f32 	%f347, %f345, %f346, %f344;
	ld.shared.f32 	%f348, [%r8+44];
	ld.shared.f32 	%f349, [%r83+748];
	fma.rn.f32 	%f350, %f348, %f349, %f347;
	ld.shared.f32 	%f351, [%r8+48];
	ld.shared.f32 	%f352, [%r83+816];
	fma.rn.f32 	%f353, %f351, %f352, %f350;
	ld.shared.f32 	%f354, [%r8+52];
	ld.shared.f32 	%f355, [%r83+884];
	fma.rn.f32 	%f356, %f354, %f355, %f353;
	ld.shared.f32 	%f357, [%r8+56];
	ld.shared.f32 	%f358, [%r83+952];
	fma.rn.f32 	%f359, %f357, %f358, %f356;
	ld.shared.f32 	%f360, [%r8+60];
	ld.shared.f32 	%f361, [%r83+1020];
	fma.rn.f32 	%f367, %f360, %f361, %f359;
	bar.sync 	0;
$L__BB5_9:
	max.s32 	%r89, %r5, %r3;
	setp.ge.s32 	%p8, %r89, %r33;
	@%p8 bra 	$L__BB5_11;
	ld.param.u64 	%rd47, [_Z21mmm_global_shared_badPfS_S_i_param_2];
	mad.lo.s32 	%r90, %r33, %r5, %r3;
	cvta.to.global.u64 	%rd38, %rd47;
	mul.wide.s32 	%rd39, %r90, 4;
	add.s64 	%rd40, %rd38, %rd39;
	st.global.f32 	[%rd40], %f367;
$L__BB5_11:
	ret;

}


// ===== COMPILED SASS (sm_100) =====

	.target	sm_100

	.elftype	@"ET_EXEC"


//--------------------- .note.nv.tkinfo           --------------------------
	.section	.note.nv.tkinfo,"",@"SHT_NOTE"
	.sectionflags	@"SHF_NOTE_NV_TKINFO"
	.tkinfo
        /*0018*/ 	.word	0x00000002
        /*0030*/ 	.string	""
        /*0030*/ 	.string	"ptxas"
        /*0030*/ 	.string	"Cuda compilation tools, release 13.0, V13.0.88"
        /*0030*/ 	.string	"Build cuda_13.0.r13.0/compiler.36424714_0"
        /*0030*/ 	.string	"-arch sm_100 -m 64 "



//--------------------- .note.nv.cuinfo           --------------------------
	.section	.note.nv.cuinfo,"",@"SHT_NOTE"
	.sectionflags	@"SHF_NOTE_NV_CUINFO"
        /*0018*/ 	.short	0x0002
        /*001a*/ 	.short	0x0064
        /*001c*/ 	.short	0x0082
	.zero		2


//--------------------- .nv.info                  --------------------------
	.section	.nv.info,"",@"SHT_CUDA_INFO"
	.align	4


	//----- nvinfo : EIATTR_REGCOUNT
	.align		4
        /*0000*/ 	.byte	0x04, 0x2f
        /*0002*/ 	.short	(.L_1 - .L_0)
	.align		4
.L_0:
        /*0004*/ 	.word	index@(_Z10mmm_globalPfS_S_i)
        /*0008*/ 	.word	0x0000001e


	//----- nvinfo : EIATTR_FRAME_SIZE
	.align		4
.L_1:
        /*000c*/ 	.byte	0x04, 0x11
        /*000e*/ 	.short	(.L_3 - .L_2)
	.align		4
.L_2:
        /*0010*/ 	.word	index@(_Z10mmm_globalPfS_S_i)
        /*0014*/ 	.word	0x00000000


	//----- nvinfo : EIATTR_REGCOUNT
	.align		4
.L_3:
        /*0018*/ 	.byte	0x04, 0x2f
        /*001a*/ 	.short	(.L_5 - .L_4)
	.align		4
.L_4:
        /*001c*/ 	.word	index@(_Z10mmm_sharedPfS_S_i)
        /*0020*/ 	.word	0x00000028


	//----- nvinfo : EIATTR_FRAME_SIZE
	.align		4
.L_5:
        /*0024*/ 	.byte	0x04, 0x11
        /*0026*/ 	.short	(.L_7 - .L_6)
	.align		4
.L_6:
        /*0028*/ 	.word	index@(_Z10mmm_sharedPfS_S_i)
        /*002c*/ 	.word	0x00000000


	//----- nvinfo : EIATTR_REGCOUNT
	.align		4
.L_7:
        /*0030*/ 	.byte	0x04, 0x2f
        /*0032*/ 	.short	(.L_9 - .L_8)
	.align		4
.L_8:
        /*0034*/ 	.word	index@(_Z17mmm_shared_unrollPfS_S_i)
        /*0038*/ 	.word	0x00000028


	//----- nvinfo : EIATTR_FRAME_SIZE
	.align		4
.L_9:
        /*003c*/ 	.byte	0x04, 0x11
        /*003e*/ 	.short	(.L_11 - .L_10)
	.align		4
.L_10:
        /*0040*/ 	.word	index@(_Z17mmm_shared_unrollPfS_S_i)
        /*0044*/ 	.word	0x00000000


	//----- nvinfo : EIATTR_REGCOUNT
	.align		4
.L_11:
        /*0048*/ 	.byte	0x04, 0x2f
        /*004a*/ 	.short	(.L_13 - .L_12)
	.align		4
.L_12:
        /*004c*/ 	.word	index@(_Z14mmm_bad_globalPfS_S_i)
        /*0050*/ 	.word	0x00000020


	//----- nvinfo : EIATTR_FRAME_SIZE
	.align		4
.L_13:
        /*0054*/ 	.byte	0x04, 0x11
        /*0056*/ 	.short	(.L_15 - .L_14)
	.align		4
.L_14:
        /*0058*/ 	.word	index@(_Z14mmm_bad_globalPfS_S_i)
        /*005c*/ 	.word	0x00000000


	//----- nvinfo : EIATTR_REGCOUNT
	.align		4
.L_15:
        /*0060*/ 	.byte	0x04, 0x2f
        /*0062*/ 	.short	(.L_17 - .L_16)
	.align		4
.L_16:
        /*0064*/ 	.word	index@(_Z19mmm_shared_conflictPfS_S_i)
        /*0068*/ 	.word	0x00000020


	//----- nvinfo : EIATTR_FRAME_SIZE
	.align		4
.L_17:
        /*006c*/ 	.byte	0x04, 0x11
        /*006e*/ 	.short	(.L_19 - .L_18)
	.align		4
.L_18:
        /*0070*/ 	.word	index@(_Z19mmm_shared_conflictPfS_S_i)
        /*0074*/ 	.word	0x00000000


	//----- nvinfo : EIATTR_REGCOUNT
	.align		4
.L_19:
        /*0078*/ 	.byte	0x04, 0x2f
        /*007a*/ 	.short	(.L_21 - .L_20)
	.align		4
.L_20:
        /*007c*/ 	.word	index@(_Z21mmm_global_shared_badPfS_S_i)
        /*0080*/ 	.word	0x00000020


	//----- nvinfo : EIATTR_FRAME_SIZE
	.align		4
.L_21:
        /*0084*/ 	.byte	0x04, 0x11
        /*0086*/ 	.short	(.L_23 - .L_22)
	.align		4
.L_22:
        /*0088*/ 	.word	index@(_Z21mmm_global_shared_badPfS_S_i)
        /*008c*/ 	.word	0x00000000


	//----- nvinfo : EIATTR_MIN_STACK_SIZE
	.align		4
.L_23:
        /*0090*/ 	.byte	0x04, 0x12
        /*0092*/ 	.short	(.L_25 - .L_24)
	.align		4
.L_24:
        /*0094*/ 	.word	index@(_Z21mmm_global_shared_badPfS_S_i)
        /*0098*/ 	.word	0x00000000


	//----- nvinfo : EIATTR_MIN_STACK_SIZE
	.align		4
.L_25:
        /*009c*/ 	.byte	0x04, 0x12
        /*009e*/ 	.short	(.L_27 - .L_26)
	.align		4
.L_26:
        /*00a0*/ 	.word	index@(_Z19mmm_shared_conflictPfS_S_i)
        /*00a4*/ 	.word	0x00000000


	//----- nvinfo : EIATTR_MIN_STACK_SIZE
	.align		4
.L_27:
        /*00a8*/ 	.byte	0x04, 0x12
        /*00aa*/ 	.short	(.L_29 - .L_28)
	.align		4
.L_28:
        /*00ac*/ 	.word	index@(_Z14mmm_bad_globalPfS_S_i)
        /*00b0*/ 	.word	0x00000000


	//----- nvinfo : EIATTR_MIN_STACK_SIZE
	.align		4
.L_29:
        /*00b4*/ 	.byte	0x04, 0x12
        /*00b6*/ 	.short	(.L_31 - .L_30)
	.align		4
.L_30:
        /*00b8*/ 	.word	index@(_Z17mmm_shared_unrollPfS_S_i)
        /*00bc*/ 	.word	0x00000000


	//----- nvinfo : EIATTR_MIN_STACK_SIZE
	.align		4
.L_31:
        /*00c0*/ 	.byte	0x04, 0x12
        /*00c2*/ 	.short	(.L_33 - .L_32)
	.align		4
.L_32:
        /*00c4*/ 	.word	index@(_Z10mmm_sharedPfS_S_i)
        /*00c8*/ 	.word	0x00000000


	//----- nvinfo : EIATTR_MIN_STACK_SIZE
	.align		4
.L_33:
        /*00cc*/ 	.byte	0x04, 0x12
        /*00ce*/ 	.short	(.L_35 - .L_34)
	.align		4
.L_34:
        /*00d0*/ 	.word	index@(_Z10mmm_globalPfS_S_i)
        /*00d4*/ 	.word	0x00000000
.L_35:


//--------------------- .nv.compat                --------------------------
	.section	.nv.compat,"",@"SHT_CUDA_COMPAT_INFO"
	.align	4
        /*0000*/ 	.byte	0x02, 0x09, 0x00, 0x00, 0x02, 0x02, 0x01, 0x00, 0x02, 0x05, 0x05, 0x00, 0x03, 0x07, 0x01, 0x01
        /*0010*/ 	.byte	0x02, 0x03, 0x00, 0x00, 0x02, 0x06, 0x01, 0x00, 0x04, 0x0b, 0x08, 0x00, 0x09, 0x00, 0x00, 0x00
        /*0020*/ 	.byte	0x00, 0x00, 0x00, 0x00


//--------------------- .nv.info._Z21mmm_global_shared_badPfS_S_i --------------------------
	.section	.nv.info._Z21mmm_global_shared_badPfS_S_i,"",@"SHT_CUDA_INFO"
	.sectionflags	@""
	.align	4


	//----- nvinfo : EIATTR_CUDA_API_VERSION
	.align		4
        /*0000*/ 	.byte	0x04, 0x37
        /*0002*/ 	.short	(.L_37 - .L_36)
.L_36:
        /*0004*/ 	.word	0x00000082


	//----- nvinfo : EIATTR_KPARAM_INFO
	.align		4
.L_37:
        /*0008*/ 	.byte	0x04, 0x17
        /*000a*/ 	.short	(.L_39 - .L_38)
.L_38:
        /*000c*/ 	.word	0x00000000
        /*0010*/ 	.short	0x0003
        /*0012*/ 	.short	0x0018
        /*0014*/ 	.byte	0x00, 0xf0, 0x11, 0x00


	//----- nvinfo : EIATTR_KPARAM_INFO
	.align		4
.L_39:
        /*0018*/ 	.byte	0x04, 0x17
        /*001a*/ 	.short	(.L_41 - .L_40)
.L_40:
        /*001c*/ 	.word	0x00000000
        /*0020*/ 	.short	0x0002
        /*0022*/ 	.short	0x0010
        /*0024*/ 	.byte	0x00, 0xf5, 0x21, 0x00


	//----- nvinfo : EIATTR_KPARAM_INFO
	.align		4
.L_41:
        /*0028*/ 	.byte	0x04, 0x17
        /*002a*/ 	.short	(.L_43 - .L_42)
.L_42:
        /*002c*/ 	.word	0x00000000
        /*0030*/ 	.short	0x0001
        /*0032*/ 	.short	0x0008
        /*0034*/ 	.byte	0x00, 0xf5, 0x21, 0x00


	//----- nvinfo : EIATTR_KPARAM_INFO
	.align		4
.L_43:
        /*0038*/ 	.byte	0x04, 0x17
        /*003a*/ 	.short	(.L_45 - .L_44)
.L_44:
        /*003c*/ 	.word	0x00000000
        /*0040*/ 	.short	0x0000
        /*0042*/ 	.short	0x0000
        /*0044*/ 	.byte	0x00, 0xf5, 0x21, 0x00


	//----- nvinfo : EIATTR_SPARSE_MMA_MASK
	.align		4
.L_45:
        /*0048*/ 	.byte	0x03, 0x50
        /*004a*/ 	.short	0x0000


	//----- nvinfo : EIATTR_MAXREG_COUNT
	.align		4
        /*004c*/ 	.byte	0x03, 0x1b
        /*004e*/ 	.short	0x00ff


	//----- nvinfo : EIATTR_NUM_BARRIERS
	.align		4
        /*0050*/ 	.byte	0x02, 0x4c
        /*0052*/ 	.byte	0x01
	.zero		1


	//----- nvinfo : EIATTR_MERCURY_ISA_VERSION
	.align		4
        /*0054*/ 	.byte	0x03, 0x5f
        /*0056*/ 	.short	0x0101


	//----- nvinfo : EIATTR_VRC_CTA_INIT_COUNT
	.align		4
        /*0058*/ 	.byte	0x02, 0x4a
	.zero		1
	.zero		1


	//----- nvinfo : EIATTR_EXIT_INSTR_OFFSETS
	.align		4
        /*005c*/ 	.byte	0x04, 0x1c
        /*005e*/ 	.short	(.L_47 - .L_46)


	//   ....[0]....
.L_46:
        /*0060*/ 	.word	0x00001e30


	//   ....[1]....
        /*0064*/ 	.word	0x00001e80


	//----- nvinfo : EIATTR_CBANK_PARAM_SIZE
	.align		4
.L_47:
        /*0068*/ 	.byte	0x03, 0x19
        /*006a*/ 	.short	0x001c


	//----- nvinfo : EIATTR_PARAM_CBANK
	.align		4
        /*006c*/ 	.byte	0x04, 0x0a
        /*006e*/ 	.short	(.L_49 - .L_48)
	.align		4
.L_48:
        /*0070*/ 	.word	index@(.nv.constant0._Z21mmm_global_shared_badPfS_S_i)
        /*0074*/ 	.short	0x0380
        /*0076*/ 	.short	0x001c


	//----- nvinfo : EIATTR_SW_WAR
	.align		4
.L_49:
        /*0078*/ 	.byte	0x04, 0x36
        /*007a*/ 	.short	(.L_51 - .L_50)
.L_50:
        /*007c*/ 	.word	0x00000008
.L_51:


//--------------------- .nv.info._Z19mmm_shared_conflictPfS_S_i --------------------------
	.section	.nv.info._Z19mmm_shared_conflictPfS_S_i,"",@"SHT_CUDA_INFO"
	.sectionflags	@""
	.align	4


	//----- nvinfo : EIATTR_CUDA_API_VERSION
	.align		4
        /*0000*/ 	.byte	0x04, 0x37
        /*0002*/ 	.short	(.L_53 - .L_52)
.L_52:
        /*0004*/ 	.word	0x00000082


	//----- nvinfo : EIATTR_KPARAM_INFO
	.align		4
.L_53:
        /*0008*/ 	.byte	0x04, 0x17
        /*000a*/ 	.short	(.L_55 - .L_54)
.L_54:
        /*000c*/ 	.word	0x00000000
        /*0010*/ 	.short	0x0003
        /*0012*/ 	.short	0x0018
        /*0014*/ 	.byte	0x00, 0xf0, 0x11, 0x00


	//----- nvinfo : EIATTR_KPARAM_INFO
	.align		4
.L_55:
        /*0018*/ 	.byte	0x04, 0x17
        /*001a*/ 	.short	(.L_57 - .L_56)
.L_56:
        /*001c*/ 	.word	0x00000000
        /*0020*/ 	.short	0x0002
        /*0022*/ 	.short	0x0010
        /*0024*/ 	.byte	0x00, 0xf5, 0x21, 0x00


	//----- nvinfo : EIATTR_KPARAM_INFO
	.align		4
.L_57:
        /*0028*/ 	.byte	0x04, 0x17
        /*002a*/ 	.short	(.L_59 - .L_58)
.L_58:
        /*002c*/ 	.word	0x00000000
        /*0030*/ 	.short	0x0001
        /*0032*/ 	.short	0x0008
        /*0034*/ 	.byte	0x00, 0xf5, 0x21, 0x00


	//----- nvinfo : EIATTR_KPARAM_INFO
	.align		4
.L_59:
        /*0038*/ 	.byte	0x04, 0x17
        /*003a*/ 	.short	(.L_61 - .L_60)
.L_60:
        /*003c*/ 	.word	0x00000000
        /*0040*/ 	.short	0x0000
        /*0042*/ 	.short	0x0000
        /*0044*/ 	.byte	0x00, 0xf5, 0x21, 0x00


	//----- nvinfo : EIATTR_SPARSE_MMA_MASK
	.align		4
.L_61:
        /*0048*/ 	.byte	0x03, 0x50
        /*004a*/ 	.short	0x0000


	//----- nvinfo : EIATTR_MAXREG_COUNT
	.align		4
        /*004c*/ 	.byte	0x03, 0x1b
        /*004e*/ 	.short	0x00ff


	//----- nvinfo : EIATTR_NUM_BARRIERS
	.align		4
        /*0050*/ 	.byte	0x02, 0x4c
        /*0052*/ 	.byte	0x01
	.zero		1


	//----- nvinfo : EIATTR_MERCURY_ISA_VERSION
	.align		4
        /*0054*/ 	.byte	0x03, 0x5f
        /*0056*/ 	.short	0x0101


	//----- nvinfo : EIATTR_VRC_CTA_INIT_COUNT
	.align		4
        /*0058*/ 	.byte	0x02, 0x4a
	.zero		1
	.zero		1


	//----- nvinfo : EIATTR_EXIT_INSTR_OFFSETS
	.align		4
        /*005c*/ 	.byte	0x04, 0x1c
        /*005e*/ 	.short	(.L_63 - .L_62)


	//   ....[0]....
.L_62:
        /*0060*/ 	.word	0x00001db0


	//   ....[1]....
        /*0064*/ 	.word	0x00001e00


	//----- nvinfo : EIATTR_CBANK_PARAM_SIZE
	.align		4
.L_63:
        /*0068*/ 	.byte	0x03, 0x19
        /*006a*/ 	.short	0x001c


	//----- nvinfo : EIATTR_PARAM_CBANK
	.align		4
        /*006c*/ 	.byte	0x04, 0x0a
        /*006e*/ 	.short	(.L_65 - .L_64)
	.align		4
.L_64:
        /*0070*/ 	.word	index@(.nv.constant0._Z19mmm_shared_conflictPfS_S_i)
        /*0074*/ 	.short	0x0380
        /*0076*/ 	.short	0x001c


	//----- nvinfo : EIATTR_SW_WAR
	.align		4
.L_65:
        /*0078*/ 	.byte	0x04, 0x36
        /*007a*/ 	.short	(.L_67 - .L_66)
.L_66:
        /*007c*/ 	.word	0x00000008
.L_67:


//--------------------- .nv.info._Z14mmm_bad_globalPfS_S_i --------------------------
	.section	.nv.info._Z14mmm_bad_globalPfS_S_i,"",@"SHT_CUDA_INFO"
	.sectionflags	@""
	.align	4


	//----- nvinfo : EIATTR_CUDA_API_VERSION
	.align		4
        /*0000*/ 	.byte	0x04, 0x37
        /*0002*/ 	.short	(.L_69 - .L_68)
.L_68:
        /*0004*/ 	.word	0x00000082


	//----- nvinfo : EIATTR_KPARAM_INFO
	.align		4
.L_69:
        /*0008*/ 	.byte	0x04, 0x17
        /*000a*/ 	.short	(.L_71 - .L_70)
.L_70:
        /*000c*/ 	.word	0x00000000
        /*0010*/ 	.short	0x0003
        /*0012*/ 	.short	0x0018
        /*0014*/ 	.byte	0x00, 0xf0, 0x11, 0x00


	//----- nvinfo : EIATTR_KPARAM_INFO
	.align		4
.L_71:
        /*0018*/ 	.byte	0x04, 0x17
        /*001a*/ 	.short	(.L_73 - .L_72)
.L_72:
        /*001c*/ 	.word	0x00000000
        /*0020*/ 	.short	0x0002
        /*0022*/ 	.short	0x0010
        /*0024*/ 	.byte	0x00, 0xf5, 0x21, 0x00


	//----- nvinfo : EIATTR_KPARAM_INFO
	.align		4
.L_73:
        /*0028*/ 	.byte	0x04, 0x17
        /*002a*/ 	.short	(.L_75 - .L_74)
.L_74:
        /*002c*/ 	.word	0x00000000
        /*0030*/ 	.short	0x0001
        /*0032*/ 	.short	0x0008
        /*0034*/ 	.byte	0x00, 0xf5, 0x21, 0x00


	//----- nvinfo : EIATTR_KPARAM_INFO
	.align		4
.L_75:
        /*0038*/ 	.byte	0x04, 0x17
        /*003a*/ 	.short	(.L_77 - .L_76)
.L_76:
        /*003c*/ 	.word	0x00000000
        /*0040*/ 	.short	0x0000
        /*0042*/ 	.short	0x0000
        /*0044*/ 	.byte	0x00, 0xf5, 0x21, 0x00


	//----- nvinfo : EIATTR_SPARSE_MMA_MASK
	.align		4
.L_77:
        /*0048*/ 	.byte	0x03, 0x50
        /*004a*/ 	.short	0x0000


	//----- nvinfo : EIATTR_MAXREG_COUNT
	.align		4
        /*004c*/ 	.byte	0x03, 0x1b
        /*004e*/ 	.short	0x00ff


	//----- nvinfo : EIATTR_MERCURY_ISA_VERSION
	.align		4
        /*0050*/ 	.byte	0x03, 0x5f
        /*0052*/ 	.short	0x0101


	//----- nvinfo : EIATTR_VRC_CTA_INIT_COUNT
	.align		4
        /*0054*/ 	.byte	0x02, 0x4a
	.zero		1
	.zero		1


	//----- nvinfo : EIATTR_EXIT_INSTR_OFFSETS
	.align		4
        /*0058*/ 	.byte	0x04, 0x1c
        /*005a*/ 	.short	(.L_79 - .L_78)


	//   ....[0]....
.L_78:
        /*005c*/ 	.word	0x000000d0


	//   ....[1]....
        /*0060*/ 	.word	0x00000930


	//----- nvinfo : EIATTR_CBANK_PARAM_SIZE
	.align		4
.L_79:
        /*0064*/ 	.byte	0x03, 0x19
        /*0066*/ 	.short	0x001c


	//----- nvinfo : EIATTR_PARAM_CBANK
	.align		4
        /*0068*/ 	.byte	0x04, 0x0a
        /*006a*/ 	.short	(.L_81 - .L_80)
	.align		4
.L_80:
        /*006c*/ 	.word	index@(.nv.constant0._Z14mmm_bad_globalPfS_S_i)
        /*0070*/ 	.short	0x0380
        /*0072*/ 	.short	0x001c


	//----- nvinfo : EIATTR_SW_WAR
	.align		4
.L_81:
        /*0074*/ 	.byte	0x04, 0x36
        /*0076*/ 	.short	(.L_83 - .L_82)
.L_82:
        /*0078*/ 	.word	0x00000008
.L_83:


//--------------------- .nv.info._Z17mmm_shared_unrollPfS_S_i --------------------------
	.section	.nv.info._Z17mmm_shared_unrollPfS_S_i,"",@"SHT_CUDA_INFO"
	.sectionflags	@""
	.align	4


	//----- nvinfo : EIATTR_CUDA_API_VERSION
	.align		4
        /*0000*/ 	.byte	0x04, 0x37
        /*0002*/ 	.short	(.L_85 - .L_84)
.L_84:
        /*0004*/ 	.word	0x00000082


	//----- nvinfo : EIATTR_KPARAM_INFO
	.align		4
.L_85:
        /*0008*/ 	.byte	0x04, 0x17
        /*000a*/ 	.short	(.L_87 - .L_86)
.L_86:
        /*000c*/ 	.word	0x00000000
        /*0010*/ 	.short	0x0003
        /*0012*/ 	.short	0x0018
        /*0014*/ 	.byte	0x00, 0xf0, 0x11, 0x00


	//----- nvinfo : EIATTR_KPARAM_INFO
	.align		4
.L_87:
        /*0018*/ 	.byte	0x04, 0x17
        /*001a*/ 	.short	(.L_89 - .L_88)
.L_88:
        /*001c*/ 	.word	0x00000000
        /*0020*/ 	.short	0x0002
        /*0022*/ 	.short	0x0010
        /*0024*/ 	.byte	0x00, 0xf5, 0x21, 0x00


	//----- nvinfo : EIATTR_KPARAM_INFO
	.align		4
.L_89:
        /*0028*/ 	.byte	0x04, 0x17
        /*002a*/ 	.short	(.L_91 - .L_90)
.L_90:
        /*002c*/ 	.word	0x00000000
        /*0030*/ 	.short	0x0001
        /*0032*/ 	.short	0x0008
        /*0034*/ 	.byte	0x00, 0xf5, 0x21, 0x00


	//----- nvinfo : EIATTR_KPARAM_INFO
	.align		4
.L_91:
        /*0038*/ 	.byte	0x04, 0x17
        /*003a*/ 	.short	(.L_93 - .L_92)
.L_92:
        /*003c*/ 	.word	0x00000000
        /*0040*/ 	.short	0x0000
        /*0042*/ 	.short	0x0000
        /*0044*/ 	.byte	0x00, 0xf5, 0x21, 0x00


	//----- nvinfo : EIATTR_SPARSE_MMA_MASK
	.align		4
.L_93:
        /*0048*/ 	.byte	0x03, 0x50
        /*004a*/ 	.short	0x0000


	//----- nvinfo : EIATTR_MAXREG_COUNT
	.align		4
        /*004c*/ 	.byte	0x03, 0x1b
        /*004e*/ 	.short	0x00ff


	//----- nvinfo : EIATTR_NUM_BARRIERS
	.align		4
        /*0050*/ 	.byte	0x02, 0x4c
        /*0052*/ 	.byte	0x01
	.zero		1


	//----- nvinfo : EIATTR_MERCURY_ISA_VERSION
	.align		4
        /*0054*/ 	.byte	0x03, 0x5f
        /*0056*/ 	.short	0x0101


	//----- nvinfo : EIATTR_VRC_CTA_INIT_COUNT
	.align		4
        /*0058*/ 	.byte	0x02, 0x4a
	.zero		1
	.zero		1


	//----- nvinfo : EIATTR_EXIT_INSTR_OFFSETS
	.align		4
        /*005c*/ 	.byte	0x04, 0x1c
        /*005e*/ 	.short	(.L_95 - .L_94)


	//   ....[0]....
.L_94:
        /*0060*/ 	.word	0x00001870


	//   ....[1]....
        /*0064*/ 	.word	0x000018c0


	//----- nvinfo : EIATTR_CBANK_PARAM_SIZE
	.align		4
.L_95:
        /*0068*/ 	.byte	0x03, 0x19
        /*006a*/ 	.short	0x001c


	//----- nvinfo : EIATTR_PARAM_CBANK
	.align		4
        /*006c*/ 	.byte	0x04, 0x0a
        /*006e*/ 	.short	(.L_97 - .L_96)
	.align		4
.L_96:
        /*0070*/ 	.word	index@(.nv.constant0._Z17mmm_shared_unrollPfS_S_i)
        /*0074*/ 	.short	0x0380
        /*0076*/ 	.short	0x001c


	//----- nvinfo : EIATTR_SW_WAR
	.align		4
.L_97:
        /*0078*/ 	.byte	0x04, 0x36
        /*007a*/ 	.short	(.L_99 - .L_98)
.L_98:
        /*007c*/ 	.word	0x00000008
.L_99:


//--------------------- .nv.info._Z10mmm_sharedPfS_S_i --------------------------
	.section	.nv.info._Z10mmm_sharedPfS_S_i,"",@"SHT_CUDA_INFO"
	.sectionflags	@""
	.align	4


	//----- nvinfo : EIATTR_CUDA_API_VERSION
	.align		4
        /*0000*/ 	.byte	0x04, 0x37
        /*0002*/ 	.short	(.L_101 - .L_100)
.L_100:
        /*0004*/ 	.word	0x00000082


	//----- nvinfo : EIATTR_KPARAM_INFO
	.align		4
.L_101:
        /*0008*/ 	.byte	0x04, 0x17
        /*000a*/ 	.short	(.L_103 - .L_102)
.L_102:
        /*000c*/ 	.word	0x00000000
        /*0010*/ 	.short	0x0003
        /*0012*/ 	.short	0x0018
        /*0014*/ 	.byte	0x00, 0xf0, 0x11, 0x00


	//----- nvinfo : EIATTR_KPARAM_INFO
	.align		4
.L_103:
        /*0018*/ 	.byte	0x04, 0x17
        /*001a*/ 	.short	(.L_105 - .L_104)
.L_104:
        /*001c*/ 	.word	0x00000000
        /*0020*/ 	.short	0x0002
        /*0022*/ 	.short	0x0010
        /*0024*/ 	.byte	0x00, 0xf5, 0x21, 0x00


	//----- nvinfo : EIATTR_KPARAM_INFO
	.align		4
.L_105:
        /*0028*/ 	.byte	0x04, 0x17
        /*002a*/ 	.short	(.L_107 - .L_106)
.L_106:
        /*002c*/ 	.word	0x00000000
        /*0030*/ 	.short	0x0001
        /*0032*/ 	.short	0x0008
        /*0034*/ 	.byte	0x00, 0xf5, 0x21, 0x00


	//----- nvinfo : EIATTR_KPARAM_INFO
	.align		4
.L_107:
        /*0038*/ 	.byte	0x04, 0x17
        /*003a*/ 	.short	(.L_109 - .L_108)
.L_108:
        /*003c*/ 	.word	0x00000000
        /*0040*/ 	.short	0x0000
        /*0042*/ 	.short	0x0000
        /*0044*/ 	.byte	0x00, 0xf5, 0x21, 0x00


	//----- nvinfo : EIATTR_SPARSE_MMA_MASK
	.align		4
.L_109:
        /*0048*/ 	.byte	0x03, 0x50
        /*004a*/ 	.short	0x0000


	//----- nvinfo : EIATTR_MAXREG_COUNT
	.align		4
        /*004c*/ 	.byte	0x03, 0x1b
        /*004e*/ 	.short	0x00ff


	//----- nvinfo : EIATTR_NUM_BARRIERS
	.align		4
        /*0050*/ 	.byte	0x02, 0x4c
        /*0052*/ 	.byte	0x01
	.zero		1


	//----- nvinfo : EIATTR_MERCURY_ISA_VERSION
	.align		4
        /*0054*/ 	.byte	0x03, 0x5f
        /*0056*/ 	.short	0x0101


	//----- nvinfo : EIATTR_VRC_CTA_INIT_COUNT
	.align		4
        /*0058*/ 	.byte	0x02, 0x4a
	.zero		1
	.zero		1


	//----- nvinfo : EIATTR_EXIT_INSTR_OFFSETS
	.align		4
        /*005c*/ 	.byte	0x04, 0x1c
        /*005e*/ 	.short	(.L_111 - .L_110)


	//   ....[0]....
.L_110:
        /*0060*/ 	.word	0x00001870


	//   ....[1]....
        /*0064*/ 	.word	0x000018c0


	//----- nvinfo : EIATTR_CBANK_PARAM_SIZE
	.align		4
.L_111:
        /*0068*/ 	.byte	0x03, 0x19
        /*006a*/ 	.short	0x001c


	//----- nvinfo : EIATTR_PARAM_CBANK
	.align		4
        /*006c*/ 	.byte	0x04, 0x0a
        /*006e*/ 	.short	(.L_113 - .L_112)
	.align		4
.L_112:
        /*0070*/ 	.word	index@(.nv.constant0._Z10mmm_sharedPfS_S_i)
        /*0074*/ 	.short	0x0380
        /*0076*/ 	.short	0x001c


	//----- nvinfo : EIATTR_SW_WAR
	.align		4
.L_113:
        /*0078*/ 	.byte	0x04, 0x36
        /*007a*/ 	.short	(.L_115 - .L_114)
.L_114:
        /*007c*/ 	.word	0x00000008
.L_115:


//--------------------- .nv.info._Z10mmm_globalPfS_S_i --------------------------
	.section	.nv.info._Z10mmm_globalPfS_S_i,"",@"SHT_CUDA_INFO"
	.sectionflags	@""
	.align	4


	//----- nvinfo : EIATTR_CUDA_API_VERSION
	.align		4
        /*0000*/ 	.byte	0x04, 0x37
        /*0002*/ 	.short	(.L_117 - .L_116)
.L_116:
        /*0004*/ 	.word	0x00000082


	//----- nvinfo : EIATTR_KPARAM_INFO
	.align		4
.L_117:
        /*0008*/ 	.byte	0x04, 0x17
        /*000a*/ 	.short	(.L_119 - .L_118)
.L_118:
        /*000c*/ 	.word	0x00000000
        /*0010*/ 	.short	0x0003
        /*0012*/ 	.short	0x0018
        /*0014*/ 	.byte	0x00, 0xf0, 0x11, 0x00


	//----- nvinfo : EIATTR_KPARAM_INFO
	.align		4
.L_119:
        /*0018*/ 	.byte	0x04, 0x17
        /*001a*/ 	.short	(.L_121 - .L_120)
.L_120:
        /*001c*/ 	.word	0x00000000
        /*0020*/ 	.short	0x0002
        /*0022*/ 	.short	0x0010
        /*0024*/ 	.byte	0x00, 0xf5, 0x21, 0x00


	//----- nvinfo : EIATTR_KPARAM_INFO
	.align		4
.L_121:
        /*0028*/ 	.byte	0x04, 0x17
        /*002a*/ 	.short	(.L_123 - .L_122)
.L_122:
        /*002c*/ 	.word	0x00000000
        /*0030*/ 	.short	0x0001
        /*0032*/ 	.short	0x0008
        /*0034*/ 	.byte	0x00, 0xf5, 0x21, 0x00


	//----- nvinfo : EIATTR_KPARAM_INFO
	.align		4
.L_123:
        /*0038*/ 	.byte	0x04, 0x17
        /*003a*/ 	.short	(.L_125 - .L_124)
.L_124:
        /*003c*/ 	.word	0x00000000
        /*0040*/ 	.short	0x0000
        /*0042*/ 	.short	0x0000
        /*0044*/ 	.byte	0x00, 0xf5, 0x21, 0x00


	//----- nvinfo : EIATTR_SPARSE_MMA_MASK
	.align		4
.L_125:
        /*0048*/ 	.byte	0x03, 0x50
        /*004a*/ 	.short	0x0000


	//----- nvinfo : EIATTR_MAXREG_COUNT
	.align		4
        /*004c*/ 	.byte	0x03, 0x1b
        /*004e*/ 	.short	0x00ff


	//----- nvinfo : EIATTR_MERCURY_ISA_VERSION
	.align		4
        /*0050*/ 	.byte	0x03, 0x5f
        /*0052*/ 	.short	0x0101


	//----- nvinfo : EIATTR_VRC_CTA_INIT_COUNT
	.align		4
        /*0054*/ 	.byte	0x02, 0x4a
	.zero		1
	.zero		1


	//----- nvinfo : EIATTR_EXIT_INSTR_OFFSETS
	.align		4
        /*0058*/ 	.byte	0x04, 0x1c
        /*005a*/ 	.short	(.L_127 - .L_126)


	//   ....[0]....
.L_126:
        /*005c*/ 	.word	0x000000c0


	//   ....[1]....
        /*0060*/ 	.word	0x00000a90


	//----- nvinfo : EIATTR_CBANK_PARAM_SIZE
	.align		4
.L_127:
        /*0064*/ 	.byte	0x03, 0x19
        /*0066*/ 	.short	0x001c


	//----- nvinfo : EIATTR_PARAM_CBANK
	.align		4
        /*0068*/ 	.byte	0x04, 0x0a
        /*006a*/ 	.short	(.L_129 - .L_128)
	.align		4
.L_128:
        /*006c*/ 	.word	index@(.nv.constant0._Z10mmm_globalPfS_S_i)
        /*0070*/ 	.short	0x0380
        /*0072*/ 	.short	0x001c


	//----- nvinfo : EIATTR_SW_WAR
	.align		4
.L_129:
        /*0074*/ 	.byte	0x04, 0x36
        /*0076*/ 	.short	(.L_131 - .L_130)
.L_130:
        /*0078*/ 	.word	0x00000008
.L_131:


//--------------------- .nv.callgraph             --------------------------
	.section	.nv.callgraph,"",@"SHT_CUDA_CALLGRAPH"
	.align	4
	.sectionentsize	8
	.align		4
        /*0000*/ 	.word	0x00000000
	.align		4
        /*0004*/ 	.word	0xffffffff
	.align		4
        /*0008*/ 	.word	0x00000000
	.align		4
        /*000c*/ 	.word	0xfffffffe
	.align		4
        /*0010*/ 	.word	0x00000000
	.align		4
        /*0014*/ 	.word	0xfffffffd
	.align		4
        /*0018*/ 	.word	0x00000000
	.align		4
        /*001c*/ 	.word	0xfffffffc


//--------------------- .text._Z21mmm_global_shared_badPfS_S_i --------------------------
	.section	.text._Z21mmm_global_shared_badPfS_S_i,"ax",@progbits
	.align	128
        .global         _Z21mmm_global_shared_badPfS_S_i
        .type           _Z21mmm_global_shared_badPfS_S_i,@function
        .size           _Z21mmm_global_shared_badPfS_S_i,(.L_x_30 - _Z21mmm_global_shared_badPfS_S_i)
        .other          _Z21mmm_global_shared_badPfS_S_i,@"STO_CUDA_ENTRY STV_DEFAULT"
_Z21mmm_global_shared_badPfS_S_i:
.text._Z21mmm_global_shared_badPfS_S_i:
[----:B------:R-:W-:Y:S08]  /*0000*/  LDC R1, c[0x0][0x37c] ;  /* 0x0000df00ff017b82 */ /* 0x000ff00000000800 */
[----:B------:R-:W0:Y:S01]  /*0010*/  LDC R3, c[0x0][0x398] ;  /* 0x0000e600ff037b82 */ /* 0x000e220000000800 */
[----:B------:R-:W1:Y:S01]  /*0020*/  S2R R5, SR_CTAID.X ;  /* 0x0000000000057919 */ /* 0x000e620000002500 */
[----:B------:R-:W2:Y:S01]  /*0030*/  LDCU.64 UR4, c[0x0][0x358] ;  /* 0x00006b00ff0477ac */ /* 0x000ea20008000a00 */
[----:B------:R-:W-:Y:S01]  /*0040*/  HFMA2 R29, -RZ, RZ, 0, 0 ;  /* 0x00000000ff1d7431 */ /* 0x000fe200000001ff */
[----:B------:R-:W1:Y:S01]  /*0050*/  S2R R0, SR_TID.X ;  /* 0x0000000000007919 */ /* 0x000e620000002100 */
[----:B------:R-:W3:Y:S01]  /*0060*/  S2R R23, SR_CTAID.Y ;  /* 0x0000000000177919 */ /* 0x000ee20000002600 */
[----:B------:R-:W3:Y:S01]  /*0070*/  S2R R2, SR_TID.Y ;  /* 0x0000000000027919 */ /* 0x000ee20000002200 */
[----:B0-----:R-:W-:-:S02]  /*0080*/  ISETP.GE.AND P0, PT, R3, 0x10, PT ;  /* 0x000000100300780c */ /* 0x001fc40003f06270 */
[----:B------:R-:W-:-:S04]  /*0090*/  SHF.R.S32.HI R4, RZ, 0x1f, R3 ;  /* 0x0000001fff047819 */ /* 0x000fc80000011403 */
[----:B------:R-:W-:Y:S02]  /*00a0*/  LEA.HI R4, R4, R3, RZ, 0x4 ;  /* 0x0000000304047211 */ /* 0x000fe400078f20ff */
[----:B-1----:R-:W-:Y:S02]  /*00b0*/  LEA R6, R5, R0, 0x4 ;  /* 0x0000000005067211 */ /* 0x002fe400078e20ff */
[----:B---3--:R-:W-:-:S03]  /*00c0*/  LEA R8, R23, R2, 0x4 ;  /* 0x0000000217087211 */ /* 0x008fc600078e20ff */
[----:B--2---:R-:W-:Y:S05]  /*00d0*/  @!P0 BRA `(.L_x_0) ;  /* 0x0000001c004c8947 */ /* 0x004fea0003800000 */
[----:B------:R-:W0:Y:S01]  /*00e0*/  S2R R5, SR_CgaCtaId ;  /* 0x0000000000057919 */ /* 0x000e220000008800 */
[----:B------:R-:W-:Y:S01]  /*00f0*/  SHF.R.S32.HI R7, RZ, 0x4, R4 ;  /* 0x00000004ff077819 */ /* 0x000fe20000011404 */
[----:B------:R-:W-:Y:S01]  /*0100*/  IMAD R9, R6, R3, R0 ;  /* 0x0000000306097224 */ /* 0x000fe200078e0200 */
[----:B------:R-:W-:Y:S02]  /*0110*/  MOV R10, 0x400 ;  /* 0x00000400000a7802 */ /* 0x000fe40000000f00 */
[----:B------:R-:W-:Y:S02]  /*0120*/  IADD3 R4, PT, PT, R7, -0x1, RZ ;  /* 0xffffffff07047810 */ /* 0x000fe40007ffe0ff */
[----:B------:R-:W-:Y:S02]  /*0130*/  MOV R29, RZ ;  /* 0x000000ff001d7202 */ /* 0x000fe40000000f00 */
[----:B------:R-:W-:Y:S02]  /*0140*/  ISETP.GE.U32.AND P0, PT, R4, 0x3, PT ;  /* 0x000000030400780c */ /* 0x000fe40003f06070 */
[----:B------:R-:W-:-:S02]  /*0150*/  MOV R11, RZ ;  /* 0x000000ff000b7202 */ /* 0x000fc40000000f00 */
[----:B0-----:R-:W-:-:S05]  /*0160*/  LEA R21, R5, R10, 0x18 ;  /* 0x0000000a05157211 */ /* 0x001fca00078ec0ff */
[----:B------:R-:W-:-:S04]  /*0170*/  IMAD R21, R2, 0x44, R21 ;  /* 0x0000004402157824 */ /* 0x000fc800078e0215 */
[----:B------:R-:W-:Y:S05]  /*0180*/  @!P0 BRA `(.L_x_1) ;  /* 0x0000001000048947 */ /* 0x000fea0003800000 */
[----:B------:R-:W-:Y:S01]  /*0190*/  IADD3 R14, PT, PT, R10, 0x440, RZ ;  /* 0x000004400a0e7810 */ /* 0x000fe20007ffe0ff */
[CCC-:B------:R-:W-:Y:S01]  /*01a0*/  IMAD R24, R2.reuse, R3.reuse, R2.reuse ;  /* 0x0000000302187224 */ /* 0x1c0fe200078e0202 */
[C---:B------:R-:W-:Y:S02]  /*01b0*/  IADD3 R4, PT, PT, R2.reuse, 0x30, RZ ;  /* 0x0000003002047810 */ /* 0x040fe40007ffe0ff */
[C---:B------:R-:W-:Y:S02]  /*01c0*/  IADD3 R11, PT, PT, R2.reuse, 0x20, RZ ;  /* 0x00000020020b7810 */ /* 0x040fe40007ffe0ff */
[----:B------:R-:W-:Y:S01]  /*01d0*/  IADD3 R12, PT, PT, R2, 0x10, RZ ;  /* 0x00000010020c7810 */ /* 0x000fe20007ffe0ff */
[-CC-:B------:R-:W-:Y:S01]  /*01e0*/  IMAD R4, R4, R3.reuse, R2.reuse ;  /* 0x0000000304047224 */ /* 0x180fe200078e0202 */
[----:B------:R-:W-:Y:S01]  /*01f0*/  LEA R25, R5, R14, 0x18 ;  /* 0x0000000e05197211 */ /* 0x000fe200078ec0ff */
[-CC-:B------:R-:W-:Y:S01]  /*0200*/  IMAD R22, R11, R3.reuse, R2.reuse ;  /* 0x000000030b167224 */ /* 0x180fe200078e0202 */
[----:B------:R-:W-:Y:S01]  /*0210*/  LOP3.LUT R11, R7, 0x7fffffc, RZ, 0xc0, !PT ;  /* 0x07fffffc070b7812 */ /* 0x000fe200078ec0ff */
[----:B------:R-:W-:Y:S01]  /*0220*/  IMAD R12, R12, R3, R2 ;  /* 0x000000030c0c7224 */ /* 0x000fe200078e0202 */
[----:B------:R-:W-:-:S02]  /*0230*/  LEA R25, R0, R25, 0x2 ;  /* 0x0000001900197211 */ /* 0x000fc400078e10ff */
[C---:B------:R-:W-:Y:S02]  /*0240*/  LEA R24, R23.reuse, R24, 0x4 ;  /* 0x0000001817187211 */ /* 0x040fe400078e20ff */
[C---:B------:R-:W-:Y:S01]  /*0250*/  LEA R26, R23.reuse, R4, 0x4 ;  /* 0x00000004171a7211 */ /* 0x040fe200078e20ff */
[----:B------:R-:W-:Y:S01]  /*0260*/  IMAD R20, R2, 0x44, R25 ;  /* 0x0000004402147824 */ /* 0x000fe200078e0219 */
[C---:B------:R-:W-:Y:S02]  /*0270*/  LEA R22, R23.reuse, R22, 0x4 ;  /* 0x0000001617167211 */ /* 0x040fe400078e20ff */
[----:B------:R-:W-:Y:S02]  /*0280*/  LEA R23, R23, R12, 0x4 ;  /* 0x0000000c17177211 */ /* 0x000fe400078e20ff */
[----:B------:R-:W-:Y:S02]  /*0290*/  IADD3 R4, PT, PT, R9, 0x20, RZ ;  /* 0x0000002009047810 */ /* 0x000fe40007ffe0ff */
[----:B------:R-:W-:-:S02]  /*02a0*/  MOV R29, RZ ;  /* 0x000000ff001d7202 */ /* 0x000fc40000000f00 */
[----:B------:R-:W-:Y:S02]  /*02b0*/  LEA R27, R0, R21, 0x2 ;  /* 0x00000015001b7211 */ /* 0x000fe400078e10ff */
[----:B------:R-:W-:-:S07]  /*02c0*/  IADD3 R28, PT, PT, -R11, RZ, RZ ;  /* 0x000000ff0b1c7210 */ /* 0x000fce0007ffe1ff */
.L_x_2:
[----:B------:R-:W0:Y:S01]  /*02d0*/  LDC.64 R12, c[0x0][0x380] ;  /* 0x0000e000ff0c7b82 */ /* 0x000e220000000a00 */
[----:B------:R-:W-:-:S07]  /*02e0*/  IADD3 R19, PT, PT, R4, -0x20, RZ ;  /* 0xffffffe004137810 */ /* 0x000fce0007ffe0ff */
[----:B------:R-:W1:Y:S01]  /*02f0*/  LDC.64 R14, c[0x0][0x388] ;  /* 0x0000e200ff0e7b82 */ /* 0x000e620000000a00 */
[----:B0-----:R-:W-:-:S06]  /*0300*/  IMAD.WIDE.U32 R18, R19, 0x4, R12 ;  /* 0x0000000413127825 */ /* 0x001fcc00078e000c */
[----:B------:R-:W2:Y:S01]  /*0310*/  LDG.E R18, desc[UR4][R18.64] ;  /* 0x0000000412127981 */ /* 0x000ea2000c1e1900 */
[----:B-1----:R-:W-:-:S06]  /*0320*/  IMAD.WIDE.U32 R16, R24, 0x4, R14 ;  /* 0x0000000418107825 */ /* 0x002fcc00078e000e */
[----:B------:R-:W3:Y:S04]  /*0330*/  LDG.E R17, desc[UR4][R16.64] ;  /* 0x0000000410117981 */ /* 0x000ee8000c1e1900 */
[----:B--2---:R-:W-:Y:S04]  /*0340*/  STS [R27], R18 ;  /* 0x000000121b007388 */ /* 0x004fe80000000800 */
[----:B---3--:R-:W-:Y:S01]  /*0350*/  STS [R20], R17 ;  /* 0x0000001114007388 */ /* 0x008fe20000000800 */
[----:B------:R-:W-:Y:S06]  /*0360*/  BAR.SYNC.DEFER_BLOCKING 0x0 ;  /* 0x0000000000007b1d */ /* 0x000fec0000010000 */
[----:B------:R-:W-:Y:S04]  /*0370*/  LDS R16, [R21] ;  /* 0x0000000015107984 */ /* 0x000fe80000000800 */
[----:B------:R-:W0:Y:S04]  /*0380*/  LDS R19, [R25] ;  /* 0x0000000019137984 */ /* 0x000e280000000800 */
[----:B------:R-:W-:Y:S04]  /*0390*/  LDS R18, [R21+0x8] ;  /* 0x0000080015127984 */ /* 0x000fe80000000800 */
[----:B------:R-:W-:Y:S01]  /*03a0*/  LDS R17, [R21+0xc] ;  /* 0x00000c0015117984 */ /* 0x000fe20000000800 */
[----:B0-----:R-:W-:-:S03]  /*03b0*/  FFMA R29, R16, R19, R29 ;  /* 0x00000013101d7223 */ /* 0x001fc6000000001d */
[----:B------:R-:W-:Y:S04]  /*03c0*/  LDS R16, [R21+0x4] ;  /* 0x0000040015107984 */ /* 0x000fe80000000800 */
[----:B------:R-:W0:Y:S02]  /*03d0*/  LDS R19, [R25+0x44] ;  /* 0x0000440019137984 */ /* 0x000e240000000800 */
[----:B0-----:R-:W-:Y:S02]  /*03e0*/  FFMA R19, R16, R19, R29 ;  /* 0x0000001310137223 */ /* 0x001fe4000000001d */
[----:B------:R-:W0:Y:S04]  /*03f0*/  LDS R29, [R25+0x88] ;  /* 0x00008800191d7984 */ /* 0x000e280000000800 */
[----:B------:R-:W1:Y:S01]  /*0400*/  LDS R16, [R25+0xcc] ;  /* 0x0000cc0019107984 */ /* 0x000e620000000800 */
[----:B0-----:R-:W-:-:S03]  /*0410*/  FFMA R18, R18, R29, R19 ;  /* 0x0000001d12127223 */ /* 0x001fc60000000013 */
[----:B------:R-:W-:Y:S01]  /*0420*/  LDS R29, [R21+0x3c] ;  /* 0x00003c00151d7984 */ /* 0x000fe20000000800 */
[----:B-1----:R-:W-:-:S03]  /*0430*/  FFMA R16, R17, R16, R18 ;  /* 0x0000001011107223 */ /* 0x002fc60000000012 */
[----:B------:R-:W-:Y:S04]  /*0440*/  LDS R17, [R21+0x10] ;  /* 0x0000100015117984 */ /* 0x000fe80000000800 */
[----:B------:R-:W0:Y:S02]  /*0450*/  LDS R18, [R25+0x110] ;  /* 0x0001100019127984 */ /* 0x000e240000000800 */
[----:B0-----:R-:W-:Y:S02]  /*0460*/  FFMA R16, R17, R18, R16 ;  /* 0x0000001211107223 */ /* 0x001fe40000000010 */
[----:B------:R-:W-:Y:S04]  /*0470*/  LDS R17, [R21+0x14] ;  /* 0x0000140015117984 */ /* 0x000fe80000000800 */
[----:B------:R-:W0:Y:S02]  /*0480*/  LDS R18, [R25+0x154] ;  /* 0x0001540019127984 */ /* 0x000e240000000800 */
[----:B0-----:R-:W-:-:S02]  /*0490*/  FFMA R16, R17, R18, R16 ;  /* 0x0000001211107223 */ /* 0x001fc40000000010 */
        /* <DEDUP_REMOVED lines=25> */
[----:B------:R-:W0:Y:S01]  /*0630*/  LDS R18, [R25+0x3b8] ;  /* 0x0003b80019127984 */ /* 0x000e220000000800 */
[----:B------:R-:W-:Y:S01]  /*0640*/  IADD3 R19, PT, PT, R4, -0x10, RZ ;  /* 0xfffffff004137810 */ /* 0x000fe20007ffe0ff */
[----:B0-----:R-:W-:Y:S02]  /*0650*/  FFMA R16, R17, R18, R16 ;  /* 0x0000001211107223 */ /* 0x001fe40000000010 */
[----:B------:R-:W0:Y:S02]  /*0660*/  LDS R17, [R25+0x3fc] ;  /* 0x0003fc0019117984 */ /* 0x000e240000000800 */
[----:B------:R-:W-:Y:S01]  /*0670*/  IMAD.WIDE.U32 R18, R19, 0x4, R12 ;  /* 0x0000000413127825 */ /* 0x000fe200078e000c */
[----:B------:R-:W-:Y:S06]  /*0680*/  BAR.SYNC.DEFER_BLOCKING 0x0 ;  /* 0x0000000000007b1d */ /* 0x000fec0000010000 */
[----:B------:R-:W2:Y:S01]  /*0690*/  LDG.E R18, desc[UR4][R18.64] ;  /* 0x0000000412127981 */ /* 0x000ea2000c1e1900 */
[----:B0-----:R-:W-:Y:S01]  /*06a0*/  FFMA R29, R29, R17, R16 ;  /* 0x000000111d1d7223 */ /* 0x001fe20000000010 */
[----:B------:R-:W-:-:S06]  /*06b0*/  IMAD.WIDE.U32 R16, R23, 0x4, R14 ;  /* 0x0000000417107825 */ /* 0x000fcc00078e000e */
        /* <DEDUP_REMOVED lines=50> */
[----:B------:R-:W0:Y:S01]  /*09e0*/  LDS R17, [R25+0x3fc] ;  /* 0x0003fc0019117984 */ /* 0x000e220000000800 */
[----:B------:R-:W-:Y:S01]  /*09f0*/  IMAD.WIDE.U32 R18, R22, 0x4, R14 ;  /* 0x0000000416127825 */ /* 0x000fe200078e000e */
[----:B------:R-:W-:Y:S06]  /*0a00*/  BAR.SYNC.DEFER_BLOCKING 0x0 ;  /* 0x0000000000007b1d */ /* 0x000fec0000010000 */
[----:B------:R-:W2:Y:S01]  /*0a10*/  LDG.E R19, desc[UR4][R18.64] ;  /* 0x0000000412137981 */ /* 0x000ea2000c1e1900 */
[----:B0-----:R-:W-:Y:S01]  /*0a20*/  FFMA R29, R29, R17, R16 ;  /* 0x000000111d1d7223 */ /* 0x001fe20000000010 */
[----:B------:R-:W-:-:S06]  /*0a30*/  IMAD.WIDE.U32 R16, R4, 0x4, R12 ;  /* 0x0000000404107825 */ /* 0x000fcc00078e000c */
[----:B------:R-:W3:Y:S04]  /*0a40*/  LDG.E R16, desc[UR4][R16.64] ;  /* 0x0000000410107981 */ /* 0x000ee8000c1e1900 */
[----:B---3--:R-:W-:Y:S04]  /*0a50*/  STS [R27], R16 ;  /* 0x000000101b007388 */ /* 0x008fe80000000800 */
[----:B--2---:R-:W-:Y:S01]  /*0a60*/  STS [R20], R19 ;  /* 0x0000001314007388 */ /* 0x004fe20000000800 */
[----:B------:R-:W-:Y:S06]  /*0a70*/  BAR.SYNC.DEFER_BLOCKING 0x0 ;  /* 0x0000000000007b1d */ /* 0x000fec0000010000 */
[----:B------:R-:W-:Y:S04]  /*0a80*/  LDS R18, [R21] ;  /* 0x0000000015127984 */ /* 0x000fe80000000800 */
[----:B------:R-:W0:Y:S04]  /*0a90*/  LDS R17, [R25] ;  /* 0x0000000019117984 */ /* 0x000e280000000800 */
[----:B------:R-:W-:Y:S01]  /*0aa0*/  LDS R16, [R21+0x8] ;  /* 0x0000080015107984 */ /* 0x000fe20000000800 */
[----:B0-----:R-:W-:-:S03]  /*0ab0*/  FFMA R29, R18, R17, R29 ;  /* 0x00000011121d7223 */ /* 0x001fc6000000001d */
[----:B------:R-:W-:Y:S04]  /*0ac0*/  LDS R18, [R21+0x4] ;  /* 0x0000040015127984 */ /* 0x000fe80000000800 */
[----:B------:R-:W0:Y:S02]  /*0ad0*/  LDS R17, [R25+0x44] ;  /* 0x0000440019117984 */ /* 0x000e240000000800 */
[----:B0-----:R-:W-:Y:S02]  /*0ae0*/  FFMA R17, R18, R17, R29 ;  /* 0x0000001112117223 */ /* 0x001fe4000000001d */
[----:B------:R-:W0:Y:S04]  /*0af0*/  LDS R29, [R25+0x88] ;  /* 0x00008800191d7984 */ /* 0x000e280000000800 */
[----:B------:R-:W-:Y:S01]  /*0b00*/  LDS R18, [R25+0xcc] ;  /* 0x0000cc0019127984 */ /* 0x000fe20000000800 */
[----:B0-----:R-:W-:-:S03]  /*0b10*/  FFMA R16, R16, R29, R17 ;  /* 0x0000001d10107223 */ /* 0x001fc60000000011 */
        /* <DEDUP_REMOVED lines=37> */
[----:B------:R-:W-:Y:S01]  /*0d70*/  IMAD.WIDE.U32 R14, R26, 0x4, R14 ;  /* 0x000000041a0e7825 */ /* 0x000fe200078e000e */
[----:B------:R-:W-:Y:S06]  /*0d80*/  BAR.SYNC.DEFER_BLOCKING 0x0 ;  /* 0x0000000000007b1d */ /* 0x000fec0000010000 */
[----:B------:R-:W2:Y:S01]  /*0d90*/  LDG.E R15, desc[UR4][R14.64] ;  /* 0x000000040e0f7981 */ /* 0x000ea2000c1e1900 */
[----:B0-----:R-:W-:Y:S01]  /*0da0*/  FFMA R16, R17, R18, R16 ;  /* 0x0000001211107223 */ /* 0x001fe20000000010 */
[----:B------:R-:W-:-:S05]  /*0db0*/  IADD3 R17, PT, PT, R4, 0x10, RZ ;  /* 0x0000001004117810 */ /* 0x000fca0007ffe0ff */
[----:B------:R-:W-:-:S06]  /*0dc0*/  IMAD.WIDE.U32 R12, R17, 0x4, R12 ;  /* 0x00000004110c7825 */ /* 0x000fcc00078e000c */
[----:B------:R-:W3:Y:S04]  /*0dd0*/  LDG.E R12, desc[UR4][R12.64] ;  /* 0x000000040c0c7981 */ /* 0x000ee8000c1e1900 */
[----:B---3--:R-:W-:Y:S04]  /*0de0*/  STS [R27], R12 ;  /* 0x0000000c1b007388 */ /* 0x008fe80000000800 */
[----:B--2---:R-:W-:Y:S01]  /*0df0*/  STS [R20], R15 ;  /* 0x0000000f14007388 */ /* 0x004fe20000000800 */
[----:B------:R-:W-:Y:S06]  /*0e00*/  BAR.SYNC.DEFER_BLOCKING 0x0 ;  /* 0x0000000000007b1d */ /* 0x000fec0000010000 */
[----:B------:R-:W-:Y:S04]  /*0e10*/  LDS R17, [R21] ;  /* 0x0000000015117984 */ /* 0x000fe80000000800 */
[----:B------:R-:W0:Y:S04]  /*0e20*/  LDS R18, [R25] ;  /* 0x0000000019127984 */ /* 0x000e280000000800 */
[----:B------:R-:W-:Y:S04]  /*0e30*/  LDS R19, [R21+0x4] ;  /* 0x0000040015137984 */ /* 0x000fe80000000800 */
[----:B------:R-:W1:Y:S04]  /*0e40*/  LDS R29, [R25+0x44] ;  /* 0x00004400191d7984 */ /* 0x000e680000000800 */
[----:B------:R-:W-:Y:S04]  /*0e50*/  LDS R13, [R25+0x88] ;  /* 0x00008800190d7984 */ /* 0x000fe80000000800 */
[----:B------:R-:W-:Y:S04]  /*0e60*/  LDS R12, [R21+0xc] ;  /* 0x00000c00150c7984 */ /* 0x000fe80000000800 */
[----:B------:R-:W-:Y:S04]  /*0e70*/  LDS R14, [R25+0xcc] ;  /* 0x0000cc00190e7984 */ /* 0x000fe80000000800 */
[----:B------:R-:W-:Y:S01]  /*0e80*/  LDS R15, [R21+0x10] ;  /* 0x00001000150f7984 */ /* 0x000fe20000000800 */
[----:B0-----:R-:W-:-:S03]  /*0e90*/  FFMA R16, R17, R18, R16 ;  /* 0x0000001211107223 */ /* 0x001fc60000000010 */
[----:B------:R-:W0:Y:S01]  /*0ea0*/  LDS R17, [R21+0x8] ;  /* 0x0000080015117984 */ /* 0x000e220000000800 */
[----:B-1----:R-:W-:-:S03]  /*0eb0*/  FFMA R16, R19, R29, R16 ;  /* 0x0000001d13107223 */ /* 0x002fc60000000010 */
[----:B------:R-:W-:Y:S01]  /*0ec0*/  LDS R29, [R21+0x3c] ;  /* 0x00003c00151d7984 */ /* 0x000fe20000000800 */
[----:B0-----:R-:W-:-:S03]  /*0ed0*/  FFMA R13, R17, R13, R16 ;  /* 0x0000000d110d7223 */ /* 0x001fc60000000010 */
[----:B------:R-:W0:Y:S01]  /*0ee0*/  LDS R16, [R25+0x110] ;  /* 0x0001100019107984 */ /* 0x000e220000000800 */
[----:B------:R-:W-:-:S03]  /*0ef0*/  FFMA R12, R12, R14, R13 ;  /* 0x0000000e0c0c7223 */ /* 0x000fc6000000000d */
[----:B------:R-:W-:Y:S04]  /*0f00*/  LDS R13, [R21+0x14] ;  /* 0x00001400150d7984 */ /* 0x000fe80000000800 */
[----:B------:R-:W1:Y:S01]  /*0f10*/  LDS R14, [R25+0x154] ;  /* 0x00015400190e7984 */ /* 0x000e620000000800 */
[----:B0-----:R-:W-:-:S03]  /*0f20*/  FFMA R12, R15, R16, R12 ;  /* 0x000000100f0c7223 */ /* 0x001fc6000000000c */
[----:B------:R-:W-:Y:S04]  /*0f30*/  LDS R15, [R21+0x18] ;  /* 0x00001800150f7984 */ /* 0x000fe80000000800 */
[----:B------:R-:W0:Y:S01]  /*0f40*/  LDS R16, [R25+0x198] ;  /* 0x0001980019107984 */ /* 0x000e220000000800 */
[----:B-1----:R-:W-:-:S03]  /*0f50*/  FFMA R12, R13, R14, R12 ;  /* 0x0000000e0d0c7223 */ /* 0x002fc6000000000c */
        /* <DEDUP_REMOVED lines=20> */
[----:B------:R-:W-:Y:S01]  /*10a0*/  IADD3 R28, PT, PT, R28, 0x4, RZ ;  /* 0x000000041c1c7810 */ /* 0x000fe20007ffe0ff */
[----:B0-----:R-:W-:Y:S02]  /*10b0*/  FFMA R12, R15, R16, R12 ;  /* 0x000000100f0c7223 */ /* 0x001fe4000000000c */
[----:B------:R-:W-:Y:S04]  /*10c0*/  LDS R15, [R21+0x38] ;  /* 0x00003800150f7984 */ /* 0x000fe80000000800 */
[----:B------:R-:W0:Y:S01]  /*10d0*/  LDS R16, [R25+0x3b8] ;  /* 0x0003b80019107984 */ /* 0x000e220000000800 */
[----:B-1----:R-:W-:-:S03]  /*10e0*/  FFMA R12, R13, R14, R12 ;  /* 0x0000000e0d0c7223 */ /* 0x002fc6000000000c */
[----:B------:R-:W1:Y:S01]  /*10f0*/  LDS R13, [R25+0x3fc] ;  /* 0x0003fc00190d7984 */ /* 0x000e620000000800 */
[----:B------:R-:W-:Y:S01]  /*1100*/  BAR.SYNC.DEFER_BLOCKING 0x0 ;  /* 0x0000000000007b1d */ /* 0x000fe20000010000 */
[----:B------:R-:W-:Y:S02]  /*1110*/  ISETP.NE.AND P0, PT, R28, RZ, PT ;  /* 0x000000ff1c00720c */ /* 0x000fe40003f05270 */
[----:B------:R-:W-:Y:S02]  /*1120*/  IADD3 R4, PT, PT, R4, 0x40, RZ ;  /* 0x0000004004047810 */ /* 0x000fe40007ffe0ff */
[C---:B------:R-:W-:Y:S02]  /*1130*/  LEA R26, R3.reuse, R26, 0x6 ;  /* 0x0000001a031a7211 */ /* 0x040fe400078e30ff */
[C---:B------:R-:W-:Y:S02]  /*1140*/  LEA R22, R3.reuse, R22, 0x6 ;  /* 0x0000001603167211 */ /* 0x040fe400078e30ff */
[----:B------:R-:W-:-:S02]  /*1150*/  LEA R23, R3, R23, 0x6 ;  /* 0x0000001703177211 */ /* 0x000fc400078e30ff */
[----:B------:R-:W-:Y:S01]  /*1160*/  LEA R24, R3, R24, 0x6 ;  /* 0x0000001803187211 */ /* 0x000fe200078e30ff */
[----:B0-----:R-:W-:-:S04]  /*1170*/  FFMA R12, R15, R16, R12 ;  /* 0x000000100f0c7223 */ /* 0x001fc8000000000c */
[----:B-1----:R-:W-:Y:S01]  /*1180*/  FFMA R29, R29, R13, R12 ;  /* 0x0000000d1d1d7223 */ /* 0x002fe2000000000c */
[----:B------:R-:W-:Y:S06]  /*1190*/  @P0 BRA `(.L_x_2) ;  /* 0xfffffff0004c0947 */ /* 0x000fec000383ffff */
.L_x_1:
[----:B------:R-:W-:-:S13]  /*11a0*/  LOP3.LUT P0, R4, R7, 0x3, RZ, 0xc0, !PT ;  /* 0x0000000307047812 */ /* 0x000fda000780c0ff */
[----:B------:R-:W-:Y:S05]  /*11b0*/  @!P0 BRA `(.L_x_0) ;  /* 0x0000000c00148947 */ /* 0x000fea0003800000 */
[----:B------:R-:W-:Y:S02]  /*11c0*/  ISETP.NE.AND P0, PT, R4, 0x1, PT ;  /* 0x000000010400780c */ /* 0x000fe40003f05270 */
[----:B------:R-:W-:-:S04]  /*11d0*/  LOP3.LUT R7, R7, 0x1, RZ, 0xc0, !PT ;  /* 0x0000000107077812 */ /* 0x000fc800078ec0ff */
[----:B------:R-:W-:-:S07]  /*11e0*/  ISETP.NE.U32.AND P1, PT, R7, 0x1, PT ;  /* 0x000000010700780c */ /* 0x000fce0003f25070 */
[----:B------:R-:W-:Y:S06]  /*11f0*/  @!P0 BRA `(.L_x_3) ;  /* 0x0000000400f88947 */ /* 0x000fec0003800000 */
[----:B------:R-:W0:Y:S01]  /*1200*/  LDC.64 R14, c[0x0][0x380] ;  /* 0x0000e000ff0e7b82 */ /* 0x000e220000000a00 */
[C---:B------:R-:W-:Y:S02]  /*1210*/  LEA R4, R11.reuse, R2, 0x4 ;  /* 0x000000020b047211 */ /* 0x040fe400078e20ff */
[----:B------:R-:W-:-:S03]  /*1220*/  LEA R23, R11, R9, 0x4 ;  /* 0x000000090b177211 */ /* 0x000fc600078e20ff */
[----:B------:R-:W-:Y:S02]  /*1230*/  IMAD R17, R4, R3, R8 ;  /* 0x0000000304117224 */ /* 0x000fe400078e0208 */
[----:B------:R-:W1:Y:S01]  /*1240*/  LDC.64 R12, c[0x0][0x388] ;  /* 0x0000e200ff0c7b82 */ /* 0x000e620000000a00 */
[----:B0-----:R-:W-:-:S06]  /*1250*/  IMAD.WIDE.U32 R18, R23, 0x4, R14 ;  /* 0x0000000417127825 */ /* 0x001fcc00078e000e */
[----:B------:R-:W2:Y:S01]  /*1260*/  LDG.E R19, desc[UR4][R18.64] ;  /* 0x0000000412137981 */ /* 0x000ea2000c1e1900 */
[----:B-1----:R-:W-:-:S05]  /*1270*/  IMAD.WIDE.U32 R16, R17, 0x4, R12 ;  /* 0x0000000411107825 */ /* 0x002fca00078e000c */
[----:B------:R-:W3:Y:S01]  /*1280*/  LDG.E R25, desc[UR4][R16.64] ;  /* 0x0000000410197981 */ /* 0x000ee2000c1e1900 */
[----:B------:R-:W-:-:S04]  /*1290*/  IADD3 R20, PT, PT, R10, 0x440, RZ ;  /* 0x000004400a147810 */ /* 0x000fc80007ffe0ff */
[----:B------:R-:W-:-:S04]  /*12a0*/  LEA R7, R5, R20, 0x18 ;  /* 0x0000001405077211 */ /* 0x000fc800078ec0ff */
[C---:B------:R-:W-:Y:S02]  /*12b0*/  LEA R7, R0.reuse, R7, 0x2 ;  /* 0x0000000700077211 */ /* 0x040fe400078e10ff */
[----:B------:R-:W-:-:S03]  /*12c0*/  LEA R28, R0, R21, 0x2 ;  /* 0x00000015001c7211 */ /* 0x000fc600078e10ff */
[----:B------:R-:W-:Y:S01]  /*12d0*/  IMAD R22, R2, 0x44, R7 ;  /* 0x0000004402167824 */ /* 0x000fe200078e0207 */
[----:B------:R-:W-:Y:S02]  /*12e0*/  IADD3 R4, PT, PT, R4, 0x10, RZ ;  /* 0x0000001004047810 */ /* 0x000fe40007ffe0ff */
[----:B------:R-:W-:-:S05]  /*12f0*/  IADD3 R23, PT, PT, R23, 0x10, RZ ;  /* 0x0000001017177810 */ /* 0x000fca0007ffe0ff */
[----:B------:R-:W-:Y:S01]  /*1300*/  IMAD.WIDE.U32 R14, R23, 0x4, R14 ;  /* 0x00000004170e7825 */ /* 0x000fe200078e000e */
[----:B--2---:R-:W-:Y:S04]  /*1310*/  STS [R28], R19 ;  /* 0x000000131c007388 */ /* 0x004fe80000000800 */
[----:B---3--:R-:W-:Y:S01]  /*1320*/  STS [R22], R25 ;  /* 0x0000001916007388 */ /* 0x008fe20000000800 */
[----:B------:R-:W-:Y:S06]  /*1330*/  BAR.SYNC.DEFER_BLOCKING 0x0 ;  /* 0x0000000000007b1d */ /* 0x000fec0000010000 */
[----:B------:R-:W-:Y:S04]  /*1340*/  LDS R20, [R21] ;  /* 0x0000000015147984 */ /* 0x000fe80000000800 */
[----:B------:R-:W0:Y:S04]  /*1350*/  LDS R18, [R7] ;  /* 0x0000000007127984 */ /* 0x000e280000000800 */
[----:B------:R-:W-:Y:S04]  /*1360*/  LDS R27, [R21+0x4] ;  /* 0x00000400151b7984 */ /* 0x000fe80000000800 */
[----:B------:R-:W1:Y:S04]  /*1370*/  LDS R24, [R7+0x44] ;  /* 0x0000440007187984 */ /* 0x000e680000000800 */
[----:B------:R-:W-:Y:S04]  /*1380*/  LDS R16, [R21+0x8] ;  /* 0x0000080015107984 */ /* 0x000fe80000000800 */
[----:B------:R-:W2:Y:S04]  /*1390*/  LDS R17, [R7+0x88] ;  /* 0x0000880007117984 */ /* 0x000ea80000000800 */
[----:B------:R-:W-:Y:S04]  /*13a0*/  LDS R19, [R7+0xcc] ;  /* 0x0000cc0007137984 */ /* 0x000fe80000000800 */
[----:B------:R-:W-:Y:S04]  /*13b0*/  LDS R25, [R21+0x28] ;  /* 0x0000280015197984 */ /* 0x000fe80000000800 */
[----:B------:R-:W-:Y:S01]  /*13c0*/  LDS R23, [R21+0x34] ;  /* 0x0000340015177984 */ /* 0x000fe20000000800 */
[----:B0-----:R-:W-:-:S03]  /*13d0*/  FFMA R20, R20, R18, R29 ;  /* 0x0000001214147223 */ /* 0x001fc6000000001d */
[----:B------:R-:W0:Y:S01]  /*13e0*/  LDS R18, [R21+0xc] ;  /* 0x00000c0015127984 */ /* 0x000e220000000800 */
[----:B-1----:R-:W-:-:S03]  /*13f0*/  FFMA R27, R27, R24, R20 ;  /* 0x000000181b1b7223 */ /* 0x002fc60000000014 */
[----:B------:R-:W-:Y:S04]  /*1400*/  LDS R20, [R21+0x10] ;  /* 0x0000100015147984 */ /* 0x000fe80000000800 */
[----:B------:R-:W1:Y:S01]  /*1410*/  LDS R24, [R7+0x110] ;  /* 0x0001100007187984 */ /* 0x000e620000000800 */
[----:B--2---:R-:W-:-:S03]  /*1420*/  FFMA R27, R16, R17, R27 ;  /* 0x00000011101b7223 */ /* 0x004fc6000000001b */
[----:B------:R-:W-:Y:S04]  /*1430*/  LDS R16, [R21+0x14] ;  /* 0x0000140015107984 */ /* 0x000fe80000000800 */
[----:B------:R-:W2:Y:S01]  /*1440*/  LDS R17, [R7+0x154] ;  /* 0x0001540007117984 */ /* 0x000ea20000000800 */
[----:B0-----:R-:W-:-:S03]  /*1450*/  FFMA R27, R18, R19, R27 ;  /* 0x00000013121b7223 */ /* 0x001fc6000000001b */
[----:B------:R-:W-:Y:S04]  /*1460*/  LDS R18, [R21+0x18] ;  /* 0x0000180015127984 */ /* 0x000fe80000000800 */
        /* <DEDUP_REMOVED lines=11> */
[----:B------:R-:W1:Y:S01]  /*1520*/  LDS R24, [R7+0x2a8] ;  /* 0x0002a80007187984 */ /* 0x000e620000000800 */
[----:B--2---:R-:W-:-:S03]  /*1530*/  FFMA R17, R16, R17, R27 ;  /* 0x0000001110117223 */ /* 0x004fc6000000001b */
[----:B------:R-:W-:Y:S01]  /*1540*/  LDS R16, [R21+0x2c] ;  /* 0x00002c0015107984 */ /* 0x000fe20000000800 */
[----:B0-----:R-:W-:-:S03]  /*1550*/  FFMA R20, R18, R19, R17 ;  /* 0x0000001312147223 */ /* 0x001fc60000000011 */
[----:B------:R-:W0:Y:S04]  /*1560*/  LDS R19, [R7+0x2ec] ;  /* 0x0002ec0007137984 */ /* 0x000e280000000800 */
[----:B------:R-:W-:Y:S04]  /*1570*/  LDS R18, [R21+0x30] ;  /* 0x0000300015127984 */ /* 0x000fe80000000800 */
[----:B------:R-:W2:Y:S01]  /*1580*/  LDS R17, [R7+0x330] ;  /* 0x0003300007117984 */ /* 0x000ea20000000800 */
[----:B-1----:R-:W-:Y:S01]  /*1590*/  FFMA R25, R25, R24, R20 ;  /* 0x0000001819197223 */ /* 0x002fe20000000014 */
[----:B------:R-:W-:-:S02]  /*15a0*/  IMAD R27, R4, R3, R8 ;  /* 0x00000003041b7224 */ /* 0x000fc400078e0208 */
[----:B------:R-:W1:Y:S04]  /*15b0*/  LDS R20, [R7+0x374] ;  /* 0x0003740007147984 */ /* 0x000e680000000800 */
[----:B------:R-:W-:Y:S01]  /*15c0*/  LDS R4, [R7+0x3fc] ;  /* 0x0003fc0007047984 */ /* 0x000fe20000000800 */
[----:B0-----:R-:W-:-:S03]  /*15d0*/  FFMA R19, R16, R19, R25 ;  /* 0x0000001310137223 */ /* 0x001fc60000000019 */
[----:B------:R-:W-:Y:S01]  /*15e0*/  LDS R16, [R21+0x38] ;  /* 0x0000380015107984 */ /* 0x000fe20000000800 */
[----:B--2---:R-:W-:-:S03]  /*15f0*/  FFMA R18, R18, R17, R19 ;  /* 0x0000001112127223 */ /* 0x004fc60000000013 */
[----:B------:R-:W0:Y:S04]  /*1600*/  LDS R19, [R7+0x3b8] ;  /* 0x0003b80007137984 */ /* 0x000e280000000800 */
[----:B------:R-:W2:Y:S01]  /*1610*/  LDS R17, [R21+0x3c] ;  /* 0x00003c0015117984 */ /* 0x000ea20000000800 */
[----:B------:R-:W-:Y:S01]  /*1620*/  BAR.SYNC.DEFER_BLOCKING 0x0 ;  /* 0x0000000000007b1d */ /* 0x000fe20000010000 */
[----:B------:R-:W-:-:S05]  /*1630*/  IMAD.WIDE.U32 R12, R27, 0x4, R12 ;  /* 0x000000041b0c7825 */ /* 0x000fca00078e000c */
[----:B------:R-:W3:Y:S04]  /*1640*/  LDG.E R15, desc[UR4][R14.64] ;  /* 0x000000040e0f7981 */ /* 0x000ee8000c1e1900 */
[----:B------:R-:W4:Y:S01]  /*1650*/  LDG.E R13, desc[UR4][R12.64] ;  /* 0x000000040c0d7981 */ /* 0x000f22000c1e1900 */
[----:B-1----:R-:W-:-:S04]  /*1660*/  FFMA R23, R23, R20, R18 ;  /* 0x0000001417177223 */ /* 0x002fc80000000012 */
[----:B0-----:R-:W-:-:S04]  /*1670*/  FFMA R16, R16, R19, R23 ;  /* 0x0000001310107223 */ /* 0x001fc80000000017 */
[----:B--2---:R-:W-:Y:S01]  /*1680*/  FFMA R19, R17, R4, R16 ;  /* 0x0000000411137223 */ /* 0x004fe20000000010 */
[----:B------:R-:W-:Y:S01]  /*1690*/  IADD3 R11, PT, PT, R11, 0x2, RZ ;  /* 0x000000020b0b7810 */ /* 0x000fe20007ffe0ff */
[----:B---3--:R-:W-:Y:S04]  /*16a0*/  STS [R28], R15 ;  /* 0x0000000f1c007388 */ /* 0x008fe80000000800 */
[----:B----4-:R-:W-:Y:S01]  /*16b0*/  STS [R22], R13 ;  /* 0x0000000d16007388 */ /* 0x010fe20000000800 */
        /* <DEDUP_REMOVED lines=8> */
[----:B------:R-:W3:Y:S04]  /*1740*/  LDS R13, [R7+0xcc] ;  /* 0x0000cc00070d7984 */ /* 0x000ee80000000800 */
[----:B------:R-:W-:Y:S04]  /*1750*/  LDS R14, [R21+0x10] ;  /* 0x00001000150e7984 */ /* 0x000fe80000000800 */
[----:B------:R-:W4:Y:S04]  /*1760*/  LDS R15, [R7+0x110] ;  /* 0x00011000070f7984 */ /* 0x000f280000000800 */
[----:B------:R-:W-:Y:S04]  /*1770*/  LDS R4, [R21+0x14] ;  /* 0x0000140015047984 */ /* 0x000fe80000000800 */
[----:B------:R-:W5:Y:S01]  /*1780*/  LDS R17, [R7+0x154] ;  /* 0x0001540007117984 */ /* 0x000f620000000800 */
[----:B0-----:R-:W-:-:S03]  /*1790*/  FFMA R29, R26, R29, R19 ;  /* 0x0000001d1a1d7223 */ /* 0x001fc60000000013 */
[----:B------:R-:W-:Y:S04]  /*17a0*/  LDS R19, [R21+0x18] ;  /* 0x0000180015137984 */ /* 0x000fe80000000800 */
[----:B------:R-:W0:Y:S01]  /*17b0*/  LDS R16, [R7+0x198] ;  /* 0x0001980007107984 */ /* 0x000e220000000800 */
[----:B-1----:R-:W-:-:S03]  /*17c0*/  FFMA R24, R24, R27, R29 ;  /* 0x0000001b18187223 */ /* 0x002fc6000000001d */
[----:B------:R-:W-:Y:S04]  /*17d0*/  LDS R27, [R21+0x1c] ;  /* 0x00001c00151b7984 */ /* 0x000fe80000000800 */
[----:B------:R-:W1:Y:S04]  /*17e0*/  LDS R20, [R7+0x1dc] ;  /* 0x0001dc0007147984 */ /* 0x000e680000000800 */
[----:B------:R-:W-:Y:S04]  /*17f0*/  LDS R23, [R21+0x20] ;  /* 0x0000200015177984 */ /* 0x000fe80000000800 */
[----:B------:R-:W1:Y:S01]  /*1800*/  LDS R18, [R7+0x220] ;  /* 0x0002200007127984 */ /* 0x000e620000000800 */
[----:B--2---:R-:W-:-:S03]  /*1810*/  FFMA R25, R25, R22, R24 ;  /* 0x0000001619197223 */ /* 0x004fc60000000018 */
[----:B------:R-:W-:Y:S01]  /*1820*/  LDS R29, [R21+0x3c] ;  /* 0x00003c00151d7984 */ /* 0x000fe20000000800 */
[----:B---3--:R-:W-:-:S03]  /*1830*/  FFMA R25, R12, R13, R25 ;  /* 0x0000000d0c197223 */ /* 0x008fc60000000019 */
[----:B------:R-:W-:Y:S01]  /*1840*/  LDS R13, [R21+0x24] ;  /* 0x00002400150d7984 */ /* 0x000fe20000000800 */
[----:B----4-:R-:W-:-:S03]  /*1850*/  FFMA R25, R14, R15, R25 ;  /* 0x0000000f0e197223 */ /* 0x010fc60000000019 */
[----:B------:R-:W2:Y:S04]  /*1860*/  LDS R12, [R7+0x264] ;  /* 0x00026400070c7984 */ /* 0x000ea80000000800 */
[----:B------:R-:W-:Y:S01]  /*1870*/  LDS R14, [R21+0x28] ;  /* 0x00002800150e7984 */ /* 0x000fe20000000800 */
[----:B-----5:R-:W-:-:S03]  /*1880*/  FFMA R22, R4, R17, R25 ;  /* 0x0000001104167223 */ /* 0x020fc60000000019 */
[----:B------:R-:W3:Y:S04]  /*1890*/  LDS R15, [R7+0x2a8] ;  /* 0x0002a800070f7984 */ /* 0x000ee80000000800 */
[----:B------:R-:W-:Y:S01]  /*18a0*/  LDS R4, [R21+0x2c] ;  /* 0x00002c0015047984 */ /* 0x000fe20000000800 */
[----:B0-----:R-:W-:-:S03]  /*18b0*/  FFMA R22, R19, R16, R22 ;  /* 0x0000001013167223 */ /* 0x001fc60000000016 */
[----:B------:R-:W0:Y:S04]  /*18c0*/  LDS R17, [R7+0x2ec] ;  /* 0x0002ec0007117984 */ /* 0x000e280000000800 */
[----:B------:R-:W-:Y:S01]  /*18d0*/  LDS R16, [R21+0x30] ;  /* 0x0000300015107984 */ /* 0x000fe20000000800 */
[----:B-1----:R-:W-:-:S03]  /*18e0*/  FFMA R22, R27, R20, R22 ;  /* 0x000000141b167223 */ /* 0x002fc60000000016 */
[----:B------:R-:W1:Y:S04]  /*18f0*/  LDS R19, [R7+0x330] ;  /* 0x0003300007137984 */ /* 0x000e680000000800 */
[----:B------:R-:W-:Y:S01]  /*1900*/  LDS R20, [R21+0x34] ;  /* 0x0000340015147984 */ /* 0x000fe20000000800 */
[----:B------:R-:W-:-:S03]  /*1910*/  FFMA R24, R23, R18, R22 ;  /* 0x0000001217187223 */ /* 0x000fc60000000016 */
[----:B------:R-:W4:Y:S04]  /*1920*/  LDS R25, [R7+0x374] ;  /* 0x0003740007197984 */ /* 0x000f280000000800 */
[----:B------:R-:W-:Y:S04]  /*1930*/  LDS R18, [R21+0x38] ;  /* 0x0000380015127984 */ /* 0x000fe80000000800 */
[----:B------:R-:W5:Y:S04]  /*1940*/  LDS R23, [R7+0x3b8] ;  /* 0x0003b80007177984 */ /* 0x000f680000000800 */
[----:B------:R-:W5:Y:S01]  /*1950*/  LDS R22, [R7+0x3fc] ;  /* 0x0003fc0007167984 */ /* 0x000f620000000800 */
[----:B--2---:R-:W-:-:S04]  /*1960*/  FFMA R13, R13, R12, R24 ;  /* 0x0000000c0d0d7223 */ /* 0x004fc80000000018 */
[----:B---3--:R-:W-:-:S04]  /*1970*/  FFMA R13, R14, R15, R13 ;  /* 0x0000000f0e0d7223 */ /* 0x008fc8000000000d */
[----:B0-----:R-:W-:-:S04]  /*1980*/  FFMA R13, R4, R17, R13 ;  /* 0x00000011040d7223 */ /* 0x001fc8000000000d */
[----:B-1----:R-:W-:-:S04]  /*1990*/  FFMA R13, R16, R19, R13 ;  /* 0x00000013100d7223 */ /* 0x002fc8000000000d */
[----:B----4-:R-:W-:-:S04]  /*19a0*/  FFMA R13, R20, R25, R13 ;  /* 0x00000019140d7223 */ /* 0x010fc8000000000d */
[----:B-----5:R-:W-:-:S04]  /*19b0*/  FFMA R18, R18, R23, R13 ;  /* 0x0000001712127223 */ /* 0x020fc8000000000d */
[----:B------:R-:W-:Y:S01]  /*19c0*/  FFMA R29, R29, R22, R18 ;  /* 0x000000161d1d7223 */ /* 0x000fe20000000012 */
[----:B------:R-:W-:Y:S06]  /*19d0*/  BAR.SYNC.DEFER_BLOCKING 0x0 ;  /* 0x0000000000007b1d */ /* 0x000fec0000010000 */
.L_x_3:
[----:B------:R-:W-:Y:S05]  /*19e0*/  @P1 BRA `(.L_x_0) ;  /* 0x0000000400081947 */ /* 0x000fea0003800000 */
[----:B------:R-:W0:Y:S01]  /*19f0*/  LDC.64 R14, c[0x0][0x380] ;  /* 0x0000e000ff0e7b82 */ /* 0x000e220000000a00 */
[C---:B------:R-:W-:Y:S02]  /*1a00*/  LEA R4, R11.reuse, R2, 0x4 ;  /* 0x000000020b047211 */ /* 0x040fe400078e20ff */
[----:B------:R-:W-:-:S03]  /*1a10*/  LEA R9, R11, R9, 0x4 ;  /* 0x000000090b097211 */ /* 0x000fc600078e20ff */
[----:B------:R-:W-:Y:S02]  /*1a20*/  IMAD R7, R4, R3, R8 ;  /* 0x0000000304077224 */ /* 0x000fe400078e0208 */
[----:B------:R-:W1:Y:S01]  /*1a30*/  LDC.64 R12, c[0x0][0x388] ;  /* 0x0000e200ff0c7b82 */ /* 0x000e620000000a00 */
[----:B0-----:R-:W-:-:S06]  /*1a40*/  IMAD.WIDE.U32 R14, R9, 0x4, R14 ;  /* 0x00000004090e7825 */ /* 0x001fcc00078e000e */
[----:B------:R-:W2:Y:S01]  /*1a50*/  LDG.E R14, desc[UR4][R14.64] ;  /* 0x000000040e0e7981 */ /* 0x000ea2000c1e1900 */
[----:B-1----:R-:W-:-:S06]  /*1a60*/  IMAD.WIDE.U32 R12, R7, 0x4, R12 ;  /* 0x00000004070c7825 */ /* 0x002fcc00078e000c */
[----:B------:R-:W3:Y:S01]  /*1a70*/  LDG.E R12, desc[UR4][R12.64] ;  /* 0x000000040c0c7981 */ /* 0x000ee2000c1e1900 */
[----:B------:R-:W-:-:S04]  /*1a80*/  IADD3 R10, PT, PT, R10, 0x440, RZ ;  /* 0x000004400a0a7810 */ /* 0x000fc80007ffe0ff */
[----:B------:R-:W-:-:S04]  /*1a90*/  LEA R5, R5, R10, 0x18 ;  /* 0x0000000a05057211 */ /* 0x000fc800078ec0ff */
[C---:B------:R-:W-:Y:S02]  /*1aa0*/  LEA R5, R0.reuse, R5, 0x2 ;  /* 0x0000000500057211 */ /* 0x040fe400078e10ff */
[----:B------:R-:W-:-:S03]  /*1ab0*/  LEA R7, R0, R21, 0x2 ;  /* 0x0000001500077211 */ /* 0x000fc600078e10ff */
[----:B------:R-:W-:Y:S02]  /*1ac0*/  IMAD R9, R2, 0x44, R5 ;  /* 0x0000004402097824 */ /* 0x000fe400078e0205 */
        /* <DEDUP_REMOVED lines=14> */
[----:B------:R-:W5:Y:S04]  /*1bb0*/  LDS R13, [R5+0x154] ;  /* 0x00015400050d7984 */ /* 0x000f680000000800 */
[----:B------:R-:W-:Y:S04]  /*1bc0*/  LDS R0, [R21+0x18] ;  /* 0x0000180015007984 */ /* 0x000fe80000000800 */
[----:B------:R-:W5:Y:S04]  /*1bd0*/  LDS R7, [R5+0x198] ;  /* 0x0001980005077984 */ /* 0x000f680000000800 */
[----:B------:R-:W-:Y:S04]  /*1be0*/  LDS R4, [R21+0x1c] ;  /* 0x00001c0015047984 */ /* 0x000fe80000000800 */
[----:B------:R-:W5:Y:S01]  /*1bf0*/  LDS R11, [R5+0x1dc] ;  /* 0x0001dc00050b7984 */ /* 0x000f620000000800 */
        /* <DEDUP_REMOVED lines=9> */
[----:B---3--:R-:W-:-:S03]  /*1c90*/  FFMA R27, R20, R25, R27 ;  /* 0x00000019141b7223 */ /* 0x008fc6000000001b */
[----:B------:R-:W-:Y:S04]  /*1ca0*/  LDS R16, [R21+0x2c] ;  /* 0x00002c0015107984 */ /* 0x000fe80000000800 */
[----:B------:R-:W3:Y:S01]  /*1cb0*/  LDS R19, [R5+0x2ec] ;  /* 0x0002ec0005137984 */ /* 0x000ee20000000800 */
[----:B----4-:R-:W-:-:S03]  /*1cc0*/  FFMA R27, R18, R23, R27 ;  /* 0x00000017121b7223 */ /* 0x010fc6000000001b */
[----:B------:R-:W-:Y:S04]  /*1cd0*/  LDS R20, [R21+0x30] ;  /* 0x0000300015147984 */ /* 0x000fe80000000800 */
[----:B------:R-:W4:Y:S01]  /*1ce0*/  LDS R25, [R5+0x330] ;  /* 0x0003300005197984 */ /* 0x000f220000000800 */
[----:B-----5:R-:W-:-:S03]  /*1cf0*/  FFMA R27, R10, R13, R27 ;  /* 0x0000000d0a1b7223 */ /* 0x020fc6000000001b */
[----:B------:R-:W-:Y:S04]  /*1d00*/  LDS R18, [R21+0x34] ;  /* 0x0000340015127984 */ /* 0x000fe80000000800 */
[----:B------:R-:W5:Y:S04]  /*1d10*/  LDS R23, [R5+0x374] ;  /* 0x0003740005177984 */ /* 0x000f680000000800 */
[----:B------:R-:W-:Y:S04]  /*1d20*/  LDS R10, [R21+0x38] ;  /* 0x00003800150a7984 */ /* 0x000fe80000000800 */
[----:B------:R-:W5:Y:S04]  /*1d30*/  LDS R13, [R5+0x3b8] ;  /* 0x0003b800050d7984 */ /* 0x000f680000000800 */
[----:B------:R-:W-:Y:S04]  /*1d40*/  LDS R29, [R21+0x3c] ;  /* 0x00003c00151d7984 */ /* 0x000fe80000000800 */
[----:B------:R-:W5:Y:S01]  /*1d50*/  LDS R22, [R5+0x3fc] ;  /* 0x0003fc0005167984 */ /* 0x000f620000000800 */
[----:B------:R-:W-:-:S04]  /*1d60*/  FFMA R7, R0, R7, R27 ;  /* 0x0000000700077223 */ /* 0x000fc8000000001b */
[----:B------:R-:W-:-:S04]  /*1d70*/  FFMA R7, R4, R11, R7 ;  /* 0x0000000b04077223 */ /* 0x000fc80000000007 */
[----:B0-----:R-:W-:-:S04]  /*1d80*/  FFMA R7, R2, R9, R7 ;  /* 0x0000000902077223 */ /* 0x001fc80000000007 */
[----:B-1----:R-:W-:-:S04]  /*1d90*/  FFMA R7, R14, R17, R7 ;  /* 0x000000110e077223 */ /* 0x002fc80000000007 */
[----:B--2---:R-:W-:-:S04]  /*1da0*/  FFMA R7, R12, R15, R7 ;  /* 0x0000000f0c077223 */ /* 0x004fc80000000007 */
[----:B---3--:R-:W-:-:S04]  /*1db0*/  FFMA R7, R16, R19, R7 ;  /* 0x0000001310077223 */ /* 0x008fc80000000007 */
[----:B----4-:R-:W-:-:S04]  /*1dc0*/  FFMA R7, R20, R25, R7 ;  /* 0x0000001914077223 */ /* 0x010fc80000000007 */
[----:B-----5:R-:W-:-:S04]  /*1dd0*/  FFMA R7, R18, R23, R7 ;  /* 0x0000001712077223 */ /* 0x020fc80000000007 */
[----:B------:R-:W-:-:S04]  /*1de0*/  FFMA R10, R10, R13, R7 ;  /* 0x0000000d0a0a7223 */ /* 0x000fc80000000007 */
[----:B------:R-:W-:Y:S01]  /*1df0*/  FFMA R29, R29, R22, R10 ;  /* 0x000000161d1d7223 */ /* 0x000fe2000000000a */
[----:B------:R-:W-:Y:S06]  /*1e00*/  BAR.SYNC.DEFER_BLOCKING 0x0 ;  /* 0x0000000000007b1d */ /* 0x000fec0000010000 */
.L_x_0:
[----:B------:R-:W-:-:S04]  /*1e10*/  VIMNMX R0, PT, PT, R8, R6, !PT ;  /* 0x0000000608007248 */ /* 0x000fc80007fe0100 */
[----:B------:R-:W-:-:S13]  /*1e20*/  ISETP.GE.AND P0, PT, R0, R3, PT ;  /* 0x000000030000720c */ /* 0x000fda0003f06270 */
[----:B------:R-:W-:Y:S05]  /*1e30*/  @P0 EXIT ;  /* 0x000000000000094d */ /* 0x000fea0003800000 */
[----:B------:R-:W0:Y:S01]  /*1e40*/  LDC.64 R4, c[0x0][0x390] ;  /* 0x0000e400ff047b82 */ /* 0x000e220000000a00 */
[----:B------:R-:W-:-:S04]  /*1e50*/  IMAD R3, R6, R3, R8 ;  /* 0x0000000306037224 */ /* 0x000fc800078e0208 */
[----:B0-----:R-:W-:-:S05]  /*1e60*/  IMAD.WIDE R2, R3, 0x4, R4 ;  /* 0x0000000403027825 */ /* 0x001fca00078e0204 */
[----:B------:R-:W-:Y:S01]  /*1e70*/  STG.E desc[UR4][R2.64], R29 ;  /* 0x0000001d02007986 */ /* 0x000fe2000c101904 */
[----:B------:R-:W-:Y:S05]  /*1e80*/  EXIT ;  /* 0x000000000000794d */ /* 0x000fea0003800000 */
.L_x_4:
[----:B------:R-:W-:-:S00]  /*1e90*/  BRA `(.L_x_4) ;  /* 0xfffffffc00fc7947 */ /* 0x000fc0000383ffff */
[----:B------:R-:W-:-:S00]  /*1ea0*/  NOP ;  /* 0x0000000000007918 */ /* 0x000fc00000000000 */
        /* <DEDUP_REMOVED lines=13> */
.L_x_30:


//--------------------- .text._Z19mmm_shared_conflictPfS_S_i --------------------------
	.section	.text._Z19mmm_shared_conflictPfS_S_i,"ax",@progbits
	.align	128
        .global         _Z19mmm_shared_conflictPfS_S_i
        .type           _Z19mmm_shared_conflictPfS_S_i,@function
        .size           _Z19mmm_shared_conflictPfS_S_i,(.L_x_31 - _Z19mmm_shared_conflictPfS_S_i)
        .other          _Z19mmm_shared_conflictPfS_S_i,@"STO_CUDA_ENTRY STV_DEFAULT"
_Z19mmm_shared_conflictPfS_S_i:
.text._Z19mmm_shared_conflictPfS_S_i:
[----:B------:R-:W-:Y:S08]  /*0000*/  LDC R1, c[0x0][0x37c] ;  /* 0x0000df00ff017b82 */ /* 0x000ff00000000800 */
[----:B------:R-:W0:Y:S01]  /*0010*/  LDC R2, c[0x0][0x398] ;  /* 0x0000e600ff027b82 */ /* 0x000e220000000800 */
[----:B------:R-:W1:Y:S01]  /*0020*/  S2R R0, SR_TID.Y ;  /* 0x0000000000007919 */ /* 0x000e620000002200 */
[----:B------:R-:W2:Y:S01]  /*0030*/  LDCU.64 UR4, c[0x0][0x358] ;  /* 0x00006b00ff0477ac */ /* 0x000ea20008000a00 */
[----:B------:R-:W-:Y:S01]  /*0040*/  HFMA2 R24, -RZ, RZ, 0, 0 ;  /* 0x00000000ff187431 */ /* 0x000fe200000001ff */
[----:B------:R-:W1:Y:S01]  /*0050*/  S2R R5, SR_CTAID.Y ;  /* 0x0000000000057919 */ /* 0x000e620000002600 */
[----:B------:R-:W3:Y:S01]  /*0060*/  S2R R3, SR_TID.X ;  /* 0x0000000000037919 */ /* 0x000ee20000002100 */
[----:B------:R-:W3:Y:S01]  /*0070*/  S2R R4, SR_CTAID.X ;  /* 0x0000000000047919 */ /* 0x000ee20000002500 */
[----:B0-----:R-:W-:-:S02]  /*0080*/  ISETP.GE.AND P0, PT, R2, 0x10, PT ;  /* 0x000000100200780c */ /* 0x001fc40003f06270 */
[----:B------:R-:W-:-:S04]  /*0090*/  SHF.R.S32.HI R9, RZ, 0x1f, R2 ;  /* 0x0000001fff097819 */ /* 0x000fc80000011402 */
[----:B------:R-:W-:Y:S02]  /*00a0*/  LEA.HI R8, R9, R2, RZ, 0x4 ;  /* 0x0000000209087211 */ /* 0x000fe400078f20ff */
[----:B-1----:R-:W-:Y:S02]  /*00b0*/  LEA R5, R5, R0, 0x4 ;  /* 0x0000000005057211 */ /* 0x002fe400078e20ff */
[----:B---3--:R-:W-:-:S03]  /*00c0*/  LEA R7, R4, R3, 0x4 ;  /* 0x0000000304077211 */ /* 0x008fc600078e20ff */
[----:B--2---:R-:W-:Y:S05]  /*00d0*/  @!P0 BRA `(.L_x_5) ;  /* 0x0000001c002c8947 */ /* 0x004fea0003800000 */
[----:B------:R-:W0:Y:S01]  /*00e0*/  S2R R6, SR_CgaCtaId ;  /* 0x0000000000067919 */ /* 0x000e220000008800 */
[----:B------:R-:W-:Y:S02]  /*00f0*/  SHF.R.S32.HI R8, RZ, 0x4, R8 ;  /* 0x00000004ff087819 */ /* 0x000fe40000011408 */
[----:B------:R-:W-:Y:S02]  /*0100*/  MOV R9, 0x400 ;  /* 0x0000040000097802 */ /* 0x000fe40000000f00 */
[----:B------:R-:W-:Y:S02]  /*0110*/  IADD3 R10, PT, PT, R8, -0x1, RZ ;  /* 0xffffffff080a7810 */ /* 0x000fe40007ffe0ff */
[----:B------:R-:W-:Y:S02]  /*0120*/  MOV R24, RZ ;  /* 0x000000ff00187202 */ /* 0x000fe40000000f00 */
[----:B------:R-:W-:Y:S01]  /*0130*/  ISETP.GE.U32.AND P0, PT, R10, 0x3, PT ;  /* 0x000000030a00780c */ /* 0x000fe20003f06070 */
[----:B------:R-:W-:Y:S01]  /*0140*/  IMAD R10, R5, R2, R3 ;  /* 0x00000002050a7224 */ /* 0x000fe200078e0203 */
[----:B------:R-:W-:-:S02]  /*0150*/  MOV R11, RZ ;  /* 0x000000ff000b7202 */ /* 0x000fc40000000f00 */
[----:B0-----:R-:W-:-:S05]  /*0160*/  LEA R13, R6, R9, 0x18 ;  /* 0x00000009060d7211 */ /* 0x001fca00078ec0ff */
[----:B------:R-:W-:-:S04]  /*0170*/  IMAD R18, R0, 0x44, R13 ;  /* 0x0000004400127824 */ /* 0x000fc800078e020d */
[----:B------:R-:W-:Y:S05]  /*0180*/  @!P0 BRA `(.L_x_6) ;  /* 0x0000000c00ec8947 */ /* 0x000fea0003800000 */
[C---:B------:R-:W-:Y:S01]  /*0190*/  IADD3 R11, PT, PT, R0.reuse, 0x30, RZ ;  /* 0x00000030000b7810 */ /* 0x040fe20007ffe0ff */
[CCC-:B------:R-:W-:Y:S01]  /*01a0*/  IMAD R25, R0.reuse, R2.reuse, R3.reuse ;  /* 0x0000000200197224 */ /* 0x1c0fe200078e0203 */
[C---:B------:R-:W-:Y:S01]  /*01b0*/  IADD3 R12, PT, PT, R0.reuse, 0x20, RZ ;  /* 0x00000020000c7810 */ /* 0x040fe20007ffe0ff */
[----:B------:R-:W-:Y:S01]  /*01c0*/  HFMA2 R24, -RZ, RZ, 0, 0 ;  /* 0x00000000ff187431 */ /* 0x000fe200000001ff */
[----:B------:R-:W-:Y:S01]  /*01d0*/  IADD3 R15, PT, PT, R9, 0x440, RZ ;  /* 0x00000440090f7810 */ /* 0x000fe20007ffe0ff */
[-CC-:B------:R-:W-:Y:S01]  /*01e0*/  IMAD R11, R11, R2.reuse, R3.reuse ;  /* 0x000000020b0b7224 */ /* 0x180fe200078e0203 */
[----:B------:R-:W-:Y:S01]  /*01f0*/  IADD3 R13, PT, PT, R0, 0x10, RZ ;  /* 0x00000010000d7810 */ /* 0x000fe20007ffe0ff */
[-CC-:B------:R-:W-:Y:S01]  /*0200*/  IMAD R21, R12, R2.reuse, R3.reuse ;  /* 0x000000020c157224 */ /* 0x180fe200078e0203 */
[----:B------:R-:W-:Y:S02]  /*0210*/  LEA R12, R6, R15, 0x18 ;  /* 0x0000000f060c7211 */ /* 0x000fe400078ec0ff */
[----:B------:R-:W-:Y:S01]  /*0220*/  LEA R29, R4, R11, 0x4 ;  /* 0x0000000b041d7211 */ /* 0x000fe200078e20ff */
[----:B------:R-:W-:Y:S01]  /*0230*/  IMAD R13, R13, R2, R3 ;  /* 0x000000020d0d7224 */ /* 0x000fe200078e0203 */
[----:B------:R-:W-:-:S02]  /*0240*/  LEA R27, R3, R12, 0x2 ;  /* 0x0000000c031b7211 */ /* 0x000fc400078e10ff */
[----:B------:R-:W-:Y:S02]  /*0250*/  LOP3.LUT R11, R8, 0x7fffffc, RZ, 0xc0, !PT ;  /* 0x07fffffc080b7812 */ /* 0x000fe400078ec0ff */
[----:B------:R-:W-:Y:S01]  /*0260*/  LEA R25, R4, R25, 0x4 ;  /* 0x0000001904197211 */ /* 0x000fe200078e20ff */
[----:B------:R-:W-:Y:S01]  /*0270*/  IMAD R19, R0, 0x44, R27 ;  /* 0x0000004400137824 */ /* 0x000fe200078e021b */
[C---:B------:R-:W-:Y:S02]  /*0280*/  LEA R21, R4.reuse, R21, 0x4 ;  /* 0x0000001504157211 */ /* 0x040fe400078e20ff */
[----:B------:R-:W-:Y:S02]  /*0290*/  LEA R23, R4, R13, 0x4 ;  /* 0x0000000d04177211 */ /* 0x000fe400078e20ff */
[----:B------:R-:W-:Y:S02]  /*02a0*/  MOV R4, R10 ;  /* 0x0000000a00047202 */ /* 0x000fe40000000f00 */
[----:B------:R-:W-:-:S02]  /*02b0*/  LEA R20, R3, R18, 0x2 ;  /* 0x0000001203147211 */ /* 0x000fc400078e10ff */
[----:B------:R-:W-:-:S07]  /*02c0*/  IADD3 R22, PT, PT, -R11, RZ, RZ ;  /* 0x000000ff0b167210 */ /* 0x000fce0007ffe1ff */
.L_x_7:
[----:B------:R-:W0:Y:S08]  /*02d0*/  LDC.64 R14, c[0x0][0x380] ;  /* 0x0000e000ff0e7b82 */ /* 0x000e300000000a00 */
[----:B------:R-:W1:Y:S01]  /*02e0*/  LDC.64 R12, c[0x0][0x388] ;  /* 0x0000e200ff0c7b82 */ /* 0x000e620000000a00 */
[----:B0-----:R-:W-:-:S05]  /*02f0*/  IMAD.WIDE R14, R4, 0x4, R14 ;  /* 0x00000004040e7825 */ /* 0x001fca00078e020e */
[----:B------:R-:W2:Y:S01]  /*0300*/  LDG.E R26, desc[UR4][R14.64] ;  /* 0x000000040e1a7981 */ /* 0x000ea2000c1e1900 */
[----:B-1----:R-:W-:-:S06]  /*0310*/  IMAD.WIDE R16, R25, 0x4, R12 ;  /* 0x0000000419107825 */ /* 0x002fcc00078e020c */
        /* <DEDUP_REMOVED lines=14> */
[----:B0-----:R-:W-:-:S04]  /*0400*/  FFMA R24, R26, R28, R24 ;  /* 0x0000001c1a187223 */ /* 0x001fc80000000018 */
[----:B-1----:R-:W-:Y:S02]  /*0410*/  FFMA R16, R17, R16, R24 ;  /* 0x0000001011107223 */ /* 0x002fe40000000018 */
        /* <DEDUP_REMOVED lines=34> */
[----:B------:R-:W0:Y:S01]  /*0640*/  LDS R16, [R27+0x3fc] ;  /* 0x0003fc001b107984 */ /* 0x000e220000000800 */
[----:B------:R-:W-:Y:S06]  /*0650*/  BAR.SYNC.DEFER_BLOCKING 0x0 ;  /* 0x0000000000007b1d */ /* 0x000fec0000010000 */
[----:B------:R-:W2:Y:S01]  /*0660*/  LDG.E R26, desc[UR4][R14.64+0x40] ;  /* 0x000040040e1a7981 */ /* 0x000ea2000c1e1900 */
[----:B0-----:R-:W-:Y:S01]  /*0670*/  FFMA R24, R17, R16, R24 ;  /* 0x0000001011187223 */ /* 0x001fe20000000018 */
[----:B------:R-:W-:-:S06]  /*0680*/  IMAD.WIDE R16, R23, 0x4, R12 ;  /* 0x0000000417107825 */ /* 0x000fcc00078e020c */
        /* <DEDUP_REMOVED lines=103> */
[----:B------:R-:W-:-:S04]  /*0d00*/  IMAD.WIDE R12, R29, 0x4, R12 ;  /* 0x000000041d0c7825 */ /* 0x000fc800078e020c */
[----:B0-----:R-:W-:Y:S02]  /*0d10*/  FFMA R16, R17, R24, R16 ;  /* 0x0000001811107223 */ /* 0x001fe40000000010 */
[----:B------:R-:W-:Y:S04]  /*0d20*/  LDS R17, [R18+0x3c] ;  /* 0x00003c0012117984 */ /* 0x000fe80000000800 */
[----:B------:R-:W0:Y:S01]  /*0d30*/  LDS R24, [R27+0x3fc] ;  /* 0x0003fc001b187984 */ /* 0x000e220000000800 */
[----:B------:R-:W-:Y:S06]  /*0d40*/  BAR.SYNC.DEFER_BLOCKING 0x0 ;  /* 0x0000000000007b1d */ /* 0x000fec0000010000 */
[----:B------:R-:W2:Y:S04]  /*0d50*/  LDG.E R15, desc[UR4][R14.64+0xc0] ;  /* 0x0000c0040e0f7981 */ /* 0x000ea8000c1e1900 */
[----:B------:R-:W3:Y:S01]  /*0d60*/  LDG.E R12, desc[UR4][R12.64] ;  /* 0x000000040c0c7981 */ /* 0x000ee2000c1e1900 */
[----:B0-----:R-:W-:-:S03]  /*0d70*/  FFMA R16, R17, R24, R16 ;  /* 0x0000001811107223 */ /* 0x001fc60000000010 */
        /* <DEDUP_REMOVED lines=12> */
[----:B------:R-:W0:Y:S04]  /*0e40*/  LDS R17, [R18+0x8] ;  /* 0x0000080012117984 */ /* 0x000e280000000800 */
[----:B------:R-:W-:Y:S01]  /*0e50*/  LDS R24, [R27+0x3fc] ;  /* 0x0003fc001b187984 */ /* 0x000fe20000000800 */
[----:B-1----:R-:W-:-:S04]  /*0e60*/  FFMA R16, R26, R28, R16 ;  /* 0x0000001c1a107223 */ /* 0x002fc80000000010 */
[----:B0-----:R-:W-:Y:S02]  /*0e70*/  FFMA R14, R17, R14, R16 ;  /* 0x0000000e110e7223 */ /* 0x001fe40000000010 */
[----:B------:R-:W0:Y:S02]  /*0e80*/  LDS R16, [R27+0x110] ;  /* 0x000110001b107984 */ /* 0x000e240000000800 */
[----:B------:R-:W-:Y:S02]  /*0e90*/  FFMA R12, R13, R12, R14 ;  /* 0x0000000c0d0c7223 */ /* 0x000fe4000000000e */
        /* <DEDUP_REMOVED lines=42> */
.L_x_6:
        /* <DEDUP_REMOVED lines=11> */
[----:B0-----:R-:W-:-:S05]  /*11f0*/  IMAD.WIDE R12, R17, 0x4, R12 ;  /* 0x00000004110c7825 */ /* 0x001fca00078e020c */
[----:B------:R-:W2:Y:S01]  /*1200*/  LDG.E R23, desc[UR4][R12.64] ;  /* 0x000000040c177981 */ /* 0x000ea2000c1e1900 */
[----:B-1----:R-:W-:-:S05]  /*1210*/  IMAD.WIDE R20, R21, 0x4, R14 ;  /* 0x0000000415147825 */ /* 0x002fca00078e020e */
[----:B------:R-:W3:Y:S01]  /*1220*/  LDG.E R25, desc[UR4][R20.64] ;  /* 0x0000000414197981 */ /* 0x000ee2000c1e1900 */
[----:B------:R-:W-:-:S04]  /*1230*/  IADD3 R17, PT, PT, R9, 0x440, RZ ;  /* 0x0000044009117810 */ /* 0x000fc80007ffe0ff */
[----:B------:R-:W-:-:S04]  /*1240*/  LEA R8, R6, R17, 0x18 ;  /* 0x0000001106087211 */ /* 0x000fc800078ec0ff */
[C---:B------:R-:W-:Y:S02]  /*1250*/  LEA R17, R3.reuse, R8, 0x2 ;  /* 0x0000000803117211 */ /* 0x040fe400078e10ff */
[----:B------:R-:W-:-:S03]  /*1260*/  LEA R16, R3, R18, 0x2 ;  /* 0x0000001203107211 */ /* 0x000fc600078e10ff */
[----:B------:R-:W-:Y:S01]  /*1270*/  IMAD R28, R0, 0x44, R17 ;  /* 0x00000044001c7824 */ /* 0x000fe200078e0211 */
[----:B------:R-:W-:Y:S01]  /*1280*/  IADD3 R4, PT, PT, R4, 0x10, RZ ;  /* 0x0000001004047810 */ /* 0x000fe20007ffe0ff */
        /* <DEDUP_REMOVED lines=11> */
[----:B------:R-:W-:Y:S01]  /*1340*/  LDS R23, [R17+0x110] ;  /* 0x0001100011177984 */ /* 0x000fe20000000800 */
[----:B0-----:R-:W-:-:S04]  /*1350*/  FFMA R22, R27, R22, R24 ;  /* 0x000000161b167223 */ /* 0x001fc80000000018 */
[----:B-1----:R-:W-:Y:S02]  /*1360*/  FFMA R29, R29, R26, R22 ;  /* 0x0000001a1d1d7223 */ /* 0x002fe40000000016 */
[----:B------:R-:W0:Y:S04]  /*1370*/  LDS R22, [R18+0x10] ;  /* 0x0000100012167984 */ /* 0x000e280000000800 */
[----:B------:R-:W-:Y:S01]  /*1380*/  LDS R26, [R17+0x374] ;  /* 0x00037400111a7984 */ /* 0x000fe20000000800 */
[----:B--2---:R-:W-:-:S03]  /*1390*/  FFMA R29, R8, R19, R29 ;  /* 0x00000013081d7223 */ /* 0x004fc6000000001d */
[----:B------:R-:W-:Y:S04]  /*13a0*/  LDS R19, [R18+0x14] ;  /* 0x0000140012137984 */ /* 0x000fe80000000800 */
[----:B------:R-:W1:Y:S01]  /*13b0*/  LDS R8, [R17+0x154] ;  /* 0x0001540011087984 */ /* 0x000e620000000800 */
[----:B---3--:R-:W-:-:S03]  /*13c0*/  FFMA R29, R20, R21, R29 ;  /* 0x00000015141d7223 */ /* 0x008fc6000000001d */
[----:B------:R-:W-:Y:S04]  /*13d0*/  LDS R21, [R18+0x18] ;  /* 0x0000180012157984 */ /* 0x000fe80000000800 */
[----:B------:R-:W2:Y:S01]  /*13e0*/  LDS R20, [R17+0x198] ;  /* 0x0001980011147984 */ /* 0x000ea20000000800 */
[----:B0-----:R-:W-:-:S03]  /*13f0*/  FFMA R24, R22, R23, R29 ;  /* 0x0000001716187223 */ /* 0x001fc6000000001d */
[----:B------:R-:W-:Y:S04]  /*1400*/  LDS R22, [R18+0x1c] ;  /* 0x00001c0012167984 */ /* 0x000fe80000000800 */
[----:B------:R-:W0:Y:S04]  /*1410*/  LDS R23, [R17+0x1dc] ;  /* 0x0001dc0011177984 */ /* 0x000e280000000800 */
[----:B------:R-:W-:Y:S01]  /*1420*/  LDS R29, [R17+0x330] ;  /* 0x00033000111d7984 */ /* 0x000fe20000000800 */
[----:B-1----:R-:W-:-:S03]  /*1430*/  FFMA R24, R19, R8, R24 ;  /* 0x0000000813187223 */ /* 0x002fc60000000018 */
[----:B------:R-:W-:Y:S04]  /*1440*/  LDS R8, [R18+0x20] ;  /* 0x0000200012087984 */ /* 0x000fe80000000800 */
[----:B------:R-:W1:Y:S01]  /*1450*/  LDS R19, [R17+0x220] ;  /* 0x0002200011137984 */ /* 0x000e620000000800 */
[----:B--2---:R-:W-:-:S03]  /*1460*/  FFMA R25, R21, R20, R24 ;  /* 0x0000001415197223 */ /* 0x004fc60000000018 */
[----:B------:R-:W-:Y:S04]  /*1470*/  LDS R21, [R18+0x24] ;  /* 0x0000240012157984 */ /* 0x000fe80000000800 */
[----:B------:R-:W2:Y:S04]  /*1480*/  LDS R20, [R17+0x264] ;  /* 0x0002640011147984 */ /* 0x000ea80000000800 */
[----:B------:R-:W-:Y:S01]  /*1490*/  LDS R24, [R17+0x2ec] ;  /* 0x0002ec0011187984 */ /* 0x000fe20000000800 */
[----:B0-----:R-:W-:-:S03]  /*14a0*/  FFMA R25, R22, R23, R25 ;  /* 0x0000001716197223 */ /* 0x001fc60000000019 */
[----:B------:R-:W-:Y:S04]  /*14b0*/  LDS R23, [R18+0x28] ;  /* 0x0000280012177984 */ /* 0x000fe80000000800 */
[----:B------:R-:W0:Y:S01]  /*14c0*/  LDS R22, [R17+0x2a8] ;  /* 0x0002a80011167984 */ /* 0x000e220000000800 */
[----:B-1----:R-:W-:-:S03]  /*14d0*/  FFMA R8, R8, R19, R25 ;  /* 0x0000001308087223 */ /* 0x002fc60000000019 */
[----:B------:R-:W1:Y:S01]  /*14e0*/  LDS R19, [R18+0x2c] ;  /* 0x00002c0012137984 */ /* 0x000e620000000800 */
[----:B--2---:R-:W-:-:S03]  /*14f0*/  FFMA R20, R21, R20, R8 ;  /* 0x0000001415147223 */ /* 0x004fc60000000008 */
[----:B------:R-:W2:Y:S01]  /*1500*/  LDS R8, [R18+0x30] ;  /* 0x0000300012087984 */ /* 0x000ea20000000800 */
[----:B------:R-:W-:-:S03]  /*1510*/  IMAD R21, R4, R2, R7 ;  /* 0x0000000204157224 */ /* 0x000fc600078e0207 */
[----:B------:R-:W-:Y:S01]  /*1520*/  LDS R4, [R18+0x3c] ;  /* 0x00003c0012047984 */ /* 0x000fe20000000800 */
[----:B------:R-:W-:-:S03]  /*1530*/  IMAD.WIDE R14, R21, 0x4, R14 ;  /* 0x00000004150e7825 */ /* 0x000fc600078e020e */
[----:B------:R-:W-:Y:S01]  /*1540*/  LDS R21, [R17+0x3b8] ;  /* 0x0003b80011157984 */ /* 0x000fe20000000800 */
[----:B0-----:R-:W-:-:S04]  /*1550*/  FFMA R20, R23, R22, R20 ;  /* 0x0000001617147223 */ /* 0x001fc80000000014 */
[----:B-1----:R-:W-:Y:S02]  /*1560*/  FFMA R19, R19, R24, R20 ;  /* 0x0000001813137223 */ /* 0x002fe40000000014 */
[----:B------:R-:W0:Y:S02]  /*1570*/  LDS R24, [R18+0x34] ;  /* 0x0000340012187984 */ /* 0x000e240000000800 */
[----:B--2---:R-:W-:Y:S02]  /*1580*/  FFMA R29, R8, R29, R19 ;  /* 0x0000001d081d7223 */ /* 0x004fe40000000013 */
[----:B------:R-:W1:Y:S04]  /*1590*/  LDS R8, [R18+0x38] ;  /* 0x0000380012087984 */ /* 0x000e680000000800 */
[----:B------:R-:W2:Y:S01]  /*15a0*/  LDS R19, [R17+0x3fc] ;  /* 0x0003fc0011137984 */ /* 0x000ea20000000800 */
[----:B------:R-:W-:Y:S06]  /*15b0*/  BAR.SYNC.DEFER_BLOCKING 0x0 ;  /* 0x0000000000007b1d */ /* 0x000fec0000010000 */
[----:B------:R-:W3:Y:S04]  /*15c0*/  LDG.E R13, desc[UR4][R12.64+0x40] ;  /* 0x000040040c0d7981 */ /* 0x000ee8000c1e1900 */
[----:B------:R-:W4:Y:S01]  /*15d0*/  LDG.E R15, desc[UR4][R14.64] ;  /* 0x000000040e0f7981 */ /* 0x000f22000c1e1900 */
[----:B0-----:R-:W-:-:S04]  /*15e0*/  FFMA R29, R24, R26, R29 ;  /* 0x0000001a181d7223 */ /* 0x001fc8000000001d */
[----:B-1----:R-:W-:-:S04]  /*15f0*/  FFMA R21, R8, R21, R29 ;  /* 0x0000001508157223 */ /* 0x002fc8000000001d */
        /* <DEDUP_REMOVED lines=54> */
.L_x_8:
[----:B------:R-:W-:Y:S05]  /*1960*/  @P1 BRA `(.L_x_5) ;  /* 0x0000000400081947 */ /* 0x000fea0003800000 */
[----:B------:R-:W0:Y:S01]  /*1970*/  LDC.64 R14, c[0x0][0x380] ;  /* 0x0000e000ff0e7b82 */ /* 0x000e220000000a00 */
[C---:B------:R-:W-:Y:S02]  /*1980*/  LEA R4, R11.reuse, R0, 0x4 ;  /* 0x000000000b047211 */ /* 0x040fe400078e20ff */
[----:B------:R-:W-:-:S03]  /*1990*/  LEA R11, R11, R10, 0x4 ;  /* 0x0000000a0b0b7211 */ /* 0x000fc600078e20ff */
[----:B------:R-:W-:Y:S02]  /*19a0*/  IMAD R17, R4, R2, R7 ;  /* 0x0000000204117224 */ /* 0x000fe400078e0207 */
[----:B------:R-:W1:Y:S01]  /*19b0*/  LDC.64 R12, c[0x0][0x388] ;  /* 0x0000e200ff0c7b82 */ /* 0x000e620000000a00 */
[----:B0-----:R-:W-:-:S06]  /*19c0*/  IMAD.WIDE R14, R11, 0x4, R14 ;  /* 0x000000040b0e7825 */ /* 0x001fcc00078e020e */
[----:B------:R-:W2:Y:S01]  /*19d0*/  LDG.E R15, desc[UR4][R14.64] ;  /* 0x000000040e0f7981 */ /* 0x000ea2000c1e1900 */
[----:B-1----:R-:W-:-:S06]  /*19e0*/  IMAD.WIDE R12, R17, 0x4, R12 ;  /* 0x00000004110c7825 */ /* 0x002fcc00078e020c */
        /* <DEDUP_REMOVED lines=58> */
.L_x_5:
        /* <DEDUP_REMOVED lines=8> */
.L_x_9:
        /* <DEDUP_REMOVED lines=15> */
.L_x_31:


//--------------------- .text._Z14mmm_bad_globalPfS_S_i --------------------------
	.section	.text._Z14mmm_bad_globalPfS_S_i,"ax",@progbits
	.align	128
        .global         _Z14mmm_bad_globalPfS_S_i
        .type           _Z14mmm_bad_globalPfS_S_i,@function
        .size           _Z14mmm_bad_globalPfS_S_i,(.L_x_32 - _Z14mmm_bad_globalPfS_S_i)
        .other          _Z14mmm_bad_globalPfS_S_i,@"STO_CUDA_ENTRY STV_DEFAULT"
_Z14mmm_bad_globalPfS_S_i:
.text._Z14mmm_bad_globalPfS_S_i:
[----:B------:R-:W-:Y:S01]  /*0000*/  LDC R1, c[0x0][0x37c] ;  /* 0x0000df00ff017b82 */ /* 0x000fe20000000800 */
[----:B------:R-:W0:Y:S07]  /*0010*/  S2R R3, SR_TID.X ;  /* 0x0000000000037919 */ /* 0x000e2e0000002100 */
[----:B------:R-:W1:Y:S01]  /*0020*/  S2UR UR4, SR_CTAID.Y ;  /* 0x00000000000479c3 */ /* 0x000e620000002600 */
[----:B------:R-:W1:Y:S01]  /*0030*/  LDCU UR5, c[0x0][0x364] ;  /* 0x00006c80ff0577ac */ /* 0x000e620008000800 */
[----:B------:R-:W2:Y:S06]  /*0040*/  S2R R9, SR_TID.Y ;  /* 0x0000000000097919 */ /* 0x000eac0000002200 */
[----:B------:R-:W0:Y:S08]  /*0050*/  S2UR UR6, SR_CTAID.X ;  /* 0x00000000000679c3 */ /* 0x000e300000002500 */
[----:B------:R-:W0:Y:S08]  /*0060*/  LDC R4, c[0x0][0x360] ;  /* 0x0000d800ff047b82 */ /* 0x000e300000000800 */
[----:B------:R-:W3:Y:S01]  /*0070*/  LDC R0, c[0x0][0x398] ;  /* 0x0000e600ff007b82 */ /* 0x000ee20000000800 */
[----:B-1----:R-:W-:Y:S01]  /*0080*/  UIMAD UR4, UR4, UR5, URZ ;  /* 0x00000005040472a4 */ /* 0x002fe2000f8e02ff */
[----:B0-----:R-:W-:-:S05]  /*0090*/  IMAD R4, R4, UR6, R3 ;  /* 0x0000000604047c24 */ /* 0x001fca000f8e0203 */
[----:B--2---:R-:W-:-:S04]  /*00a0*/  IADD3 R3, PT, PT, R9, UR4, RZ ;  /* 0x0000000409037c10 */ /* 0x004fc8000fffe0ff */
[----:B------:R-:W-:-:S04]  /*00b0*/  VIMNMX R5, PT, PT, R3, R4, !PT ;  /* 0x0000000403057248 */ /* 0x000fc80007fe0100 */
[----:B---3--:R-:W-:-:S13]  /*00c0*/  ISETP.GE.AND P0, PT, R5, R0, PT ;  /* 0x000000000500720c */ /* 0x008fda0003f06270 */
[----:B------:R-:W-:Y:S05]  /*00d0*/  @P0 EXIT ;  /* 0x000000000000094d */ /* 0x000fea0003800000 */
[C---:B------:R-:W-:Y:S01]  /*00e0*/  ISETP.GE.U32.AND P1, PT, R0.reuse, 0x8, PT ;  /* 0x000000080000780c */ /* 0x040fe20003f26070 */
[----:B------:R-:W0:Y:S01]  /*00f0*/  LDCU.64 UR8, c[0x0][0x358] ;  /* 0x00006b00ff0877ac */ /* 0x000e220008000a00 */
[----:B------:R-:W-:Y:S01]  /*0100*/  LOP3.LUT R2, R0, 0x7, RZ, 0xc0, !PT ;  /* 0x0000000700027812 */ /* 0x000fe200078ec0ff */
[----:B------:R-:W-:Y:S02]  /*0110*/  HFMA2 R10, -RZ, RZ, 0, 0 ;  /* 0x00000000ff0a7431 */ /* 0x000fe400000001ff */
[----:B------:R-:W-:Y:S01]  /*0120*/  IMAD R4, R4, R0, RZ ;  /* 0x0000000004047224 */ /* 0x000fe200078e02ff */
[----:B------:R-:W-:Y:S02]  /*0130*/  MOV R7, RZ ;  /* 0x000000ff00077202 */ /* 0x000fe40000000f00 */
[----:B------:R-:W-:-:S05]  /*0140*/  ISETP.NE.AND P0, PT, R2, RZ, PT ;  /* 0x000000ff0200720c */ /* 0x000fca0003f05270 */
[----:B------:R-:W-:Y:S08]  /*0150*/  @!P1 BRA `(.L_x_10) ;  /* 0x0000000000fc9947 */ /* 0x000ff00003800000 */
[----:B------:R-:W1:Y:S01]  /*0160*/  LDCU.64 UR6, c[0x0][0x380] ;  /* 0x00007000ff0677ac */ /* 0x000e620008000a00 */
[C---:B------:R-:W-:Y:S01]  /*0170*/  LOP3.LUT R7, R0.reuse, 0x7ffffff8, RZ, 0xc0, !PT ;  /* 0x7ffffff800077812 */ /* 0x040fe200078ec0ff */
[C-C-:B------:R-:W-:Y:S01]  /*0180*/  IMAD R11, R0.reuse, 0x3, R3.reuse ;  /* 0x00000003000b7824 */ /* 0x140fe200078e0203 */
[CC--:B------:R-:W-:Y:S01]  /*0190*/  LEA R5, R0.reuse, R3.reuse, 0x1 ;  /* 0x0000000300057211 */ /* 0x0c0fe200078e08ff */
[C-C-:B------:R-:W-:Y:S01]  /*01a0*/  IMAD R15, R0.reuse, 0x5, R3.reuse ;  /* 0x00000005000f7824 */ /* 0x140fe200078e0203 */
[CC--:B------:R-:W-:Y:S01]  /*01b0*/  LEA R13, R0.reuse, R3.reuse, 0x2 ;  /* 0x00000003000d7211 */ /* 0x0c0fe200078e10ff */
[C-C-:B------:R-:W-:Y:S01]  /*01c0*/  IMAD R17, R0.reuse, 0x6, R3.reuse ;  /* 0x0000000600117824 */ /* 0x140fe200078e0203 */
[----:B------:R-:W-:Y:S01]  /*01d0*/  MOV R10, RZ ;  /* 0x000000ff000a7202 */ /* 0x000fe20000000f00 */
[----:B------:R-:W-:Y:S01]  /*01e0*/  IMAD R25, R0, 0x7, R3 ;  /* 0x0000000700197824 */ /* 0x000fe200078e0203 */
[----:B------:R-:W-:Y:S02]  /*01f0*/  MOV R8, R4 ;  /* 0x0000000400087202 */ /* 0x000fe40000000f00 */
[----:B------:R-:W-:-:S02]  /*0200*/  MOV R29, R3 ;  /* 0x00000003001d7202 */ /* 0x000fc40000000f00 */
[----:B------:R-:W-:Y:S02]  /*0210*/  IADD3 R6, PT, PT, -R7, RZ, RZ ;  /* 0x000000ff07067210 */ /* 0x000fe40007ffe1ff */
[----:B------:R-:W-:Y:S01]  /*0220*/  IADD3 R9, PT, PT, R0, UR4, R9 ;  /* 0x0000000400097c10 */ /* 0x000fe2000fffe009 */
[----:B-1----:R-:W-:-:S04]  /*0230*/  UIADD3 UR5, UP0, UPT, UR6, 0x10, URZ ;  /* 0x0000001006057890 */ /* 0x002fc8000ff1e0ff */
[----:B------:R-:W-:-:S12]  /*0240*/  UIADD3.X UR4, UPT, UPT, URZ, UR7, URZ, UP0, !UPT ;  /* 0x00000007ff047290 */ /* 0x000fd800087fe4ff */
.L_x_11:
[----:B------:R-:W1:Y:S01]  /*0250*/  LDC.64 R18, c[0x0][0x388] ;  /* 0x0000e200ff127b82 */ /* 0x000e620000000a00 */
[----:B------:R-:W-:Y:S02]  /*0260*/  MOV R20, UR5 ;  /* 0x0000000500147c02 */ /* 0x000fe40008000f00 */
[----:B------:R-:W-:-:S03]  /*0270*/  MOV R21, UR4 ;  /* 0x0000000400157c02 */ /* 0x000fc60008000f00 */
[----:B------:R-:W-:-:S05]  /*0280*/  IMAD.WIDE R20, R8, 0x4, R20 ;  /* 0x0000000408147825 */ /* 0x000fca00078e0214 */
[----:B0-----:R-:W2:Y:S04]  /*0290*/  LDG.E R12, desc[UR8][R20.64+-0x10] ;  /* 0xfffff008140c7981 */ /* 0x001ea8000c1e1900 */
[----:B------:R-:W3:Y:S04]  /*02a0*/  LDG.E R14, desc[UR8][R20.64+-0xc] ;  /* 0xfffff408140e7981 */ /* 0x000ee8000c1e1900 */
[----:B------:R-:W4:Y:S01]  /*02b0*/  LDG.E R28, desc[UR8][R20.64+-0x8] ;  /* 0xfffff808141c7981 */ /* 0x000f22000c1e1900 */
[----:B-1----:R-:W-:-:S03]  /*02c0*/  IMAD.WIDE.U32 R22, R29, 0x4, R18 ;  /* 0x000000041d167825 */ /* 0x002fc600078e0012 */
[----:B------:R-:W5:Y:S04]  /*02d0*/  LDG.E R16, desc[UR8][R20.64+-0x4] ;  /* 0xfffffc0814107981 */ /* 0x000f68000c1e1900 */
[----:B------:R-:W2:Y:S01]  /*02e0*/  LDG.E R23, desc[UR8][R22.64] ;  /* 0x0000000816177981 */ /* 0x000ea2000c1e1900 */
[----:B------:R-:W-:-:S04]  /*02f0*/  IMAD.WIDE.U32 R26, R9, 0x4, R18 ;  /* 0x00000004091a7825 */ /* 0x000fc800078e0012 */
[----:B--2---:R-:W-:Y:S01]  /*0300*/  FFMA R10, R12, R23, R10 ;  /* 0x000000170c0a7223 */ /* 0x004fe2000000000a */
[--C-:B------:R-:W-:Y:S01]  /*0310*/  IMAD.WIDE.U32 R22, R5, 0x4, R18.reuse ;  /* 0x0000000405167825 */ /* 0x100fe200078e0012 */
[----:B------:R0:W3:Y:S05]  /*0320*/  LDG.E R12, desc[UR8][R26.64] ;  /* 0x000000081a0c7981 */ /* 0x0000ea000c1e1900 */
[----:B------:R-:W4:Y:S01]  /*0330*/  LDG.E R23, desc[UR8][R22.64] ;  /* 0x0000000816177981 */ /* 0x000f22000c1e1900 */
[----:B0-----:R-:W-:-:S05]  /*0340*/  IMAD.WIDE.U32 R26, R11, 0x4, R18 ;  /* 0x000000040b1a7825 */ /* 0x001fca00078e0012 */
[----:B------:R0:W5:Y:S02]  /*0350*/  LDG.E R24, desc[UR8][R26.64] ;  /* 0x000000081a187981 */ /* 0x000164000c1e1900 */
[----:B0-----:R-:W-:-:S04]  /*0360*/  IMAD.WIDE.U32 R26, R13, 0x4, R18 ;  /* 0x000000040d1a7825 */ /* 0x001fc800078e0012 */
[----:B---3--:R-:W-:Y:S02]  /*0370*/  FFMA R10, R14, R12, R10 ;  /* 0x0000000c0e0a7223 */ /* 0x008fe4000000000a */
[----:B------:R-:W2:Y:S02]  /*0380*/  LDG.E R14, desc[UR8][R20.64+0x4] ;  /* 0x00000408140e7981 */ /* 0x000ea4000c1e1900 */
[----:B----4-:R-:W-:Y:S01]  /*0390*/  FFMA R10, R28, R23, R10 ;  /* 0x000000171c0a7223 */ /* 0x010fe2000000000a */
[----:B------:R-:W-:Y:S01]  /*03a0*/  IMAD.WIDE.U32 R22, R15, 0x4, R18 ;  /* 0x000000040f167825 */ /* 0x000fe200078e0012 */
[----:B------:R-:W3:Y:S04]  /*03b0*/  LDG.E R12, desc[UR8][R20.64+0x8] ;  /* 0x00000808140c7981 */ /* 0x000ee8000c1e1900 */
[----:B------:R-:W4:Y:S01]  /*03c0*/  LDG.E R28, desc[UR8][R20.64+0xc] ;  /* 0x00000c08141c7981 */ /* 0x000f22000c1e1900 */
[----:B-----5:R-:W-:-:S03]  /*03d0*/  FFMA R10, R16, R24, R10 ;  /* 0x00000018100a7223 */ /* 0x020fc6000000000a */
[----:B------:R-:W2:Y:S04]  /*03e0*/  LDG.E R23, desc[UR8][R22.64] ;  /* 0x0000000816177981 */ /* 0x000ea8000c1e1900 */
[----:B------:R0:W5:Y:S04]  /*03f0*/  LDG.E R24, desc[UR8][R26.64] ;  /* 0x000000081a187981 */ /* 0x000168000c1e1900 */
[----:B------:R-:W5:Y:S01]  /*0400*/  LDG.E R16, desc[UR8][R20.64] ;  /* 0x0000000814107981 */ /* 0x000f62000c1e1900 */
[----:B0-----:R-:W-:-:S04]  /*0410*/  IMAD.WIDE.U32 R26, R17, 0x4, R18 ;  /* 0x00000004111a7825 */ /* 0x001fc800078e0012 */
[----:B------:R-:W-:Y:S02]  /*0420*/  IMAD.WIDE.U32 R18, R25, 0x4, R18 ;  /* 0x0000000419127825 */ /* 0x000fe400078e0012 */
[----:B------:R-:W3:Y:S04]  /*0430*/  LDG.E R27, desc[UR8][R26.64] ;  /* 0x000000081a1b7981 */ /* 0x000ee8000c1e1900 */
[----:B------:R-:W4:Y:S01]  /*0440*/  LDG.E R19, desc[UR8][R18.64] ;  /* 0x0000000812137981 */ /* 0x000f22000c1e1900 */
[----:B------:R-:W-:-:S04]  /*0450*/  IADD3 R6, PT, PT, R6, 0x8, RZ ;  /* 0x0000000806067810 */ /* 0x000fc80007ffe0ff */
[----:B------:R-:W-:Y:S02]  /*0460*/  ISETP.NE.AND P1, PT, R6, RZ, PT ;  /* 0x000000ff0600720c */ /* 0x000fe40003f25270 */
[C---:B------:R-:W-:Y:S02]  /*0470*/  LEA R9, R0.reuse, R9, 0x3 ;  /* 0x0000000900097211 */ /* 0x040fe400078e18ff */
[C---:B------:R-:W-:Y:S02]  /*0480*/  LEA R5, R0.reuse, R5, 0x3 ;  /* 0x0000000500057211 */ /* 0x040fe400078e18ff */
[C---:B------:R-:W-:Y:S02]  /*0490*/  LEA R11, R0.reuse, R11, 0x3 ;  /* 0x0000000b000b7211 */ /* 0x040fe400078e18ff */
[C---:B------:R-:W-:Y:S02]  /*04a0*/  LEA R13, R0.reuse, R13, 0x3 ;  /* 0x0000000d000d7211 */ /* 0x040fe400078e18ff */
[----:B------:R-:W-:-:S02]  /*04b0*/  LEA R15, R0, R15, 0x3 ;  /* 0x0000000f000f7211 */ /* 0x000fc400078e18ff */
[C---:B------:R-:W-:Y:S02]  /*04c0*/  LEA R17, R0.reuse, R17, 0x3 ;  /* 0x0000001100117211 */ /* 0x040fe400078e18ff */
[C---:B------:R-:W-:Y:S02]  /*04d0*/  LEA R25, R0.reuse, R25, 0x3 ;  /* 0x0000001900197211 */ /* 0x040fe400078e18ff */
[----:B------:R-:W-:Y:S02]  /*04e0*/  LEA R29, R0, R29, 0x3 ;  /* 0x0000001d001d7211 */ /* 0x000fe400078e18ff */
[----:B------:R-:W-:Y:S01]  /*04f0*/  IADD3 R8, PT, PT, R8, 0x8, RZ ;  /* 0x0000000808087810 */ /* 0x000fe20007ffe0ff */
[----:B-----5:R-:W-:-:S04]  /*0500*/  FFMA R10, R16, R24, R10 ;  /* 0x00000018100a7223 */ /* 0x020fc8000000000a */
[----:B--2---:R-:W-:-:S04]  /*0510*/  FFMA R10, R14, R23, R10 ;  /* 0x000000170e0a7223 */ /* 0x004fc8000000000a */
[----:B---3--:R-:W-:-:S04]  /*0520*/  FFMA R10, R12, R27, R10 ;  /* 0x0000001b0c0a7223 */ /* 0x008fc8000000000a */
[----:B----4-:R-:W-:Y:S01]  /*0530*/  FFMA R10, R28, R19, R10 ;  /* 0x000000131c0a7223 */ /* 0x010fe2000000000a */
[----:B------:R-:W-:Y:S06]  /*0540*/  @P1 BRA `(.L_x_11) ;  /* 0xfffffffc00401947 */ /* 0x000fec000383ffff */
.L_x_10:
[----:B------:R-:W-:Y:S05]  /*0550*/  @!P0 BRA `(.L_x_12) ;  /* 0x0000000000e48947 */ /* 0x000fea0003800000 */
[----:B------:R-:W-:Y:S02]  /*0560*/  ISETP.GE.U32.AND P0, PT, R2, 0x4, PT ;  /* 0x000000040200780c */ /* 0x000fe40003f06070 */
[----:B------:R-:W-:-:S04]  /*0570*/  LOP3.LUT R6, R0, 0x3, RZ, 0xc0, !PT ;  /* 0x0000000300067812 */ /* 0x000fc800078ec0ff */
[----:B------:R-:W-:-:S07]  /*0580*/  ISETP.NE.AND P1, PT, R6, RZ, PT ;  /* 0x000000ff0600720c */ /* 0x000fce0003f25270 */
[----:B------:R-:W-:Y:S06]  /*0590*/  @!P0 BRA `(.L_x_13) ;  /* 0x0000000000648947 */ /* 0x000fec0003800000 */
[----:B------:R-:W1:Y:S01]  /*05a0*/  LDC.64 R8, c[0x0][0x388] ;  /* 0x0000e200ff087b82 */ /* 0x000e620000000a00 */
[----:B------:R-:W-:Y:S01]  /*05b0*/  IMAD R19, R7, R0, R3 ;  /* 0x0000000007137224 */ /* 0x000fe200078e0203 */
[----:B------:R-:W-:-:S04]  /*05c0*/  IADD3 R5, PT, PT, R4, R7, RZ ;  /* 0x0000000704057210 */ /* 0x000fc80007ffe0ff */
[-C--:B------:R-:W-:Y:S02]  /*05d0*/  IADD3 R17, PT, PT, R19, R0.reuse, RZ ;  /* 0x0000000013117210 */ /* 0x080fe40007ffe0ff */
[----:B------:R-:W2:Y:S02]  /*05e0*/  LDC.64 R12, c[0x0][0x380] ;  /* 0x0000e000ff0c7b82 */ /* 0x000ea40000000a00 */
[----:B------:R-:W-:Y:S01]  /*05f0*/  IADD3 R11, PT, PT, R17, R0, RZ ;  /* 0x00000000110b7210 */ /* 0x000fe20007ffe0ff */
[----:B-1----:R-:W-:-:S04]  /*0600*/  IMAD.WIDE.U32 R18, R19, 0x4, R8 ;  /* 0x0000000413127825 */ /* 0x002fc800078e0008 */
[----:B------:R-:W-:Y:S02]  /*0610*/  IMAD.WIDE.U32 R16, R17, 0x4, R8 ;  /* 0x0000000411107825 */ /* 0x000fe400078e0008 */
[----:B0-----:R-:W3:Y:S02]  /*0620*/  LDG.E R18, desc[UR8][R18.64] ;  /* 0x0000000812127981 */ /* 0x001ee4000c1e1900 */
[----:B--2---:R-:W-:Y:S02]  /*0630*/  IMAD.WIDE R12, R5, 0x4, R12 ;  /* 0x00000004050c7825 */ /* 0x004fe400078e020c */
[----:B------:R-:W2:Y:S02]  /*0640*/  LDG.E R16, desc[UR8][R16.64] ;  /* 0x0000000810107981 */ /* 0x000ea4000c1e1900 */
[C-C-:B------:R-:W-:Y:S01]  /*0650*/  IMAD.WIDE.U32 R14, R11.reuse, 0x4, R8.reuse ;  /* 0x000000040b0e7825 */ /* 0x140fe200078e0008 */
[----:B------:R-:W-:Y:S01]  /*0660*/  IADD3 R11, PT, PT, R11, R0, RZ ;  /* 0x000000000b0b7210 */ /* 0x000fe20007ffe0ff */
[----:B------:R-:W3:Y:S04]  /*0670*/  LDG.E R5, desc[UR8][R12.64] ;  /* 0x000000080c057981 */ /* 0x000ee8000c1e1900 */
[----:B------:R-:W2:Y:S01]  /*0680*/  LDG.E R2, desc[UR8][R12.64+0x4] ;  /* 0x000004080c027981 */ /* 0x000ea2000c1e1900 */
[----:B------:R-:W-:-:S03]  /*0690*/  IMAD.WIDE.U32 R8, R11, 0x4, R8 ;  /* 0x000000040b087825 */ /* 0x000fc600078e0008 */
[----:B------:R-:W4:Y:S04]  /*06a0*/  LDG.E R14, desc[UR8][R14.64] ;  /* 0x000000080e0e7981 */ /* 0x000f28000c1e1900 */
[----:B------:R-:W4:Y:S04]  /*06b0*/  LDG.E R11, desc[UR8][R12.64+0x8] ;  /* 0x000008080c0b7981 */ /* 0x000f28000c1e1900 */
[----:B------:R-:W5:Y:S04]  /*06c0*/  LDG.E R21, desc[UR8][R12.64+0xc] ;  /* 0x00000c080c157981 */ /* 0x000f68000c1e1900 */
[----:B------:R-:W5:Y:S01]  /*06d0*/  LDG.E R8, desc[UR8][R8.64] ;  /* 0x0000000808087981 */ /* 0x000f62000c1e1900 */
[----:B------:R-:W-:Y:S01]  /*06e0*/  IADD3 R7, PT, PT, R7, 0x4, RZ ;  /* 0x0000000407077810 */ /* 0x000fe20007ffe0ff */
[----:B---3--:R-:W-:-:S04]  /*06f0*/  FFMA R5, R5, R18, R10 ;  /* 0x0000001205057223 */ /* 0x008fc8000000000a */
[----:B--2---:R-:W-:-:S04]  /*0700*/  FFMA R2, R2, R16, R5 ;  /* 0x0000001002027223 */ /* 0x004fc80000000005 */
[----:B----4-:R-:W-:-:S04]  /*0710*/  FFMA R2, R11, R14, R2 ;  /* 0x0000000e0b027223 */ /* 0x010fc80000000002 */
[----:B-----5:R-:W-:-:S07]  /*0720*/  FFMA R10, R21, R8, R2 ;  /* 0x00000008150a7223 */ /* 0x020fce0000000002 */
.L_x_13:
[----:B------:R-:W-:Y:S05]  /*0730*/  @!P1 BRA `(.L_x_12) ;  /* 0x00000000006c9947 */ /* 0x000fea0003800000 */
[----:B------:R-:W1:Y:S01]  /*0740*/  LDC.64 R18, c[0x0][0x388] ;  /* 0x0000e200ff127b82 */ /* 0x000e620000000a00 */
[----:B------:R-:W-:Y:S02]  /*0750*/  ISETP.NE.AND P0, PT, R6, 0x1, PT ;  /* 0x000000010600780c */ /* 0x000fe40003f05270 */
[----:B------:R-:W-:-:S04]  /*0760*/  LOP3.LUT R2, R0, 0x1, RZ, 0xc0, !PT ;  /* 0x0000000100027812 */ /* 0x000fc800078ec0ff */
[----:B------:R-:W-:Y:S01]  /*0770*/  ISETP.NE.U32.AND P1, PT, R2, 0x1, PT ;  /* 0x000000010200780c */ /* 0x000fe20003f25070 */
[----:B------:R-:W2:Y:S06]  /*0780*/  LDC.64 R8, c[0x0][0x380] ;  /* 0x0000e000ff087b82 */ /* 0x000eac0000000a00 */
[C---:B------:R-:W-:Y:S01]  /*0790*/  @P0 IMAD R17, R7.reuse, R0, R3 ;  /* 0x0000000007110224 */ /* 0x040fe200078e0203 */
[----:B------:R-:W-:Y:S01]  /*07a0*/  @P0 IADD3 R5, PT, PT, R4, R7, RZ ;  /* 0x0000000704050210 */ /* 0x000fe20007ffe0ff */
[----:B------:R-:W3:Y:S01]  /*07b0*/  LDC.64 R14, c[0x0][0x380] ;  /* 0x0000e000ff0e7b82 */ /* 0x000ee20000000a00 */
[----:B------:R-:W-:-:S02]  /*07c0*/  @P0 IADD3 R7, PT, PT, R7, 0x2, RZ ;  /* 0x0000000207070810 */ /* 0x000fc40007ffe0ff */
[----:B------:R-:W-:-:S05]  /*07d0*/  @P0 IADD3 R11, PT, PT, R17, R0, RZ ;  /* 0x00000000110b0210 */ /* 0x000fca0007ffe0ff */
[----:B------:R-:W4:Y:S01]  /*07e0*/  LDC.64 R12, c[0x0][0x388] ;  /* 0x0000e200ff0c7b82 */ /* 0x000f220000000a00 */
[----:B-1----:R-:W-:-:S04]  /*07f0*/  @P0 IMAD.WIDE.U32 R16, R17, 0x4, R18 ;  /* 0x0000000411100825 */ /* 0x002fc800078e0012 */
[----:B------:R-:W-:Y:S02]  /*0800*/  @P0 IMAD.WIDE.U32 R18, R11, 0x4, R18 ;  /* 0x000000040b120825 */ /* 0x000fe400078e0012 */
[----:B0-----:R-:W5:Y:S02]  /*0810*/  @P0 LDG.E R16, desc[UR8][R16.64] ;  /* 0x0000000810100981 */ /* 0x001f64000c1e1900 */
[----:B--2---:R-:W-:Y:S01]  /*0820*/  @P0 IMAD.WIDE R8, R5, 0x4, R8 ;  /* 0x0000000405080825 */ /* 0x004fe200078e0208 */
[----:B------:R-:W-:Y:S01]  /*0830*/  @!P1 IADD3 R5, PT, PT, R4, R7, RZ ;  /* 0x0000000704059210 */ /* 0x000fe20007ffe0ff */
[----:B------:R-:W2:Y:S02]  /*0840*/  @P0 LDG.E R18, desc[UR8][R18.64] ;  /* 0x0000000812120981 */ /* 0x000ea4000c1e1900 */
[----:B------:R-:W-:Y:S02]  /*0850*/  @!P1 IMAD R7, R7, R0, R3 ;  /* 0x0000000007079224 */ /* 0x000fe400078e0203 */
[----:B------:R-:W5:Y:S01]  /*0860*/  @P0 LDG.E R11, desc[UR8][R8.64] ;  /* 0x00000008080b0981 */ /* 0x000f62000c1e1900 */
[----:B---3--:R-:W-:-:S03]  /*0870*/  @!P1 IMAD.WIDE R14, R5, 0x4, R14 ;  /* 0x00000004050e9825 */ /* 0x008fc600078e020e */
[----:B------:R-:W2:Y:S04]  /*0880*/  @P0 LDG.E R0, desc[UR8][R8.64+0x4] ;  /* 0x0000040808000981 */ /* 0x000ea8000c1e1900 */
[----:B------:R-:W3:Y:S01]  /*0890*/  @!P1 LDG.E R15, desc[UR8][R14.64] ;  /* 0x000000080e0f9981 */ /* 0x000ee2000c1e1900 */
[----:B----4-:R-:W-:-:S06]  /*08a0*/  @!P1 IMAD.WIDE.U32 R12, R7, 0x4, R12 ;  /* 0x00000004070c9825 */ /* 0x010fcc00078e000c */
[----:B------:R-:W3:Y:S01]  /*08b0*/  @!P1 LDG.E R12, desc[UR8][R12.64] ;  /* 0x000000080c0c9981 */ /* 0x000ee2000c1e1900 */
[----:B-----5:R-:W-:-:S04]  /*08c0*/  @P0 FFMA R11, R11, R16, R10 ;  /* 0x000000100b0b0223 */ /* 0x020fc8000000000a */
[----:B--2---:R-:W-:-:S04]  /*08d0*/  @P0 FFMA R10, R0, R18, R11 ;  /* 0x00000012000a0223 */ /* 0x004fc8000000000b */
[----:B---3--:R-:W-:-:S07]  /*08e0*/  @!P1 FFMA R10, R15, R12, R10 ;  /* 0x0000000c0f0a9223 */ /* 0x008fce000000000a */
.L_x_12:
[----:B------:R-:W1:Y:S01]  /*08f0*/  LDC.64 R6, c[0x0][0x390] ;  /* 0x0000e400ff067b82 */ /* 0x000e620000000a00 */
[----:B------:R-:W-:-:S05]  /*0900*/  IADD3 R3, PT, PT, R3, R4, RZ ;  /* 0x0000000403037210 */ /* 0x000fca0007ffe0ff */
[----:B-1----:R-:W-:-:S05]  /*0910*/  IMAD.WIDE R2, R3, 0x4, R6 ;  /* 0x0000000403027825 */ /* 0x002fca00078e0206 */
[----:B0-----:R-:W-:Y:S01]  /*0920*/  STG.E desc[UR8][R2.64], R10 ;  /* 0x0000000a02007986 */ /* 0x001fe2000c101908 */
[----:B------:R-:W-:Y:S05]  /*0930*/  EXIT ;  /* 0x000000000000794d */ /* 0x000fea0003800000 */
.L_x_14:
        /* <DEDUP_REMOVED lines=12> */
.L_x_32:


//--------------------- .text._Z17mmm_shared_unrollPfS_S_i --------------------------
	.section	.text._Z17mmm_shared_unrollPfS_S_i,"ax",@progbits
	.align	128
        .global         _Z17mmm_shared_unrollPfS_S_i
        .type           _Z17mmm_shared_unrollPfS_S_i,@function
        .size           _Z17mmm_shared_unrollPfS_S_i,(.L_x_33 - _Z17mmm_shared_unrollPfS_S_i)
        .other          _Z17mmm_shared_unrollPfS_S_i,@"STO_CUDA_ENTRY STV_DEFAULT"
_Z17mmm_shared_unrollPfS_S_i:
.text._Z17mmm_shared_unrollPfS_S_i:
        /* <DEDUP_REMOVED lines=14> */
[----:B------:R-:W0:Y:S01]  /*00e0*/  S2UR UR6, SR_CgaCtaId ;  /* 0x00000000000679c3 */ /* 0x000e220000008800 */
[----:B------:R-:W-:Y:S01]  /*00f0*/  SHF.R.S32.HI R29, RZ, 0x4, R0 ;  /* 0x00000004ff1d7819 */ /* 0x000fe20000011400 */
[----:B------:R-:W-:Y:S01]  /*0100*/  UMOV UR4, 0x400 ;  /* 0x0000040000047882 */ /* 0x000fe20000000000 */
[----:B------:R-:W-:Y:S01]  /*0110*/  IMAD R21, R23, R5, R2 ;  /* 0x0000000517157224 */ /* 0x000fe200078e0202 */
[----:B------:R-:W-:Y:S02]  /*0120*/  MOV R31, RZ ;  /* 0x000000ff001f7202 */ /* 0x000fe40000000f00 */
[----:B------:R-:W-:-:S04]  /*0130*/  IADD3 R0, PT, PT, R29, -0x1, RZ ;  /* 0xffffffff1d007810 */ /* 0x000fc80007ffe0ff */
[----:B------:R-:W-:Y:S02]  /*0140*/  ISETP.GE.U32.AND P0, PT, R0, 0x3, PT ;  /* 0x000000030000780c */ /* 0x000fe40003f06070 */
[----:B------:R-:W-:Y:S01]  /*0150*/  MOV R0, RZ ;  /* 0x000000ff00007202 */ /* 0x000fe20000000f00 */
[----:B0-----:R-:W-:-:S06]  /*0160*/  ULEA UR5, UR6, UR4, 0x18 ;  /* 0x0000000406057291 */ /* 0x001fcc000f8ec0ff */
[----:B------:R-:W-:-:S04]  /*0170*/  LEA R7, R3, UR5, 0x6 ;  /* 0x0000000503077c11 */ /* 0x000fc8000f8e30ff */
[----:B------:R-:W-:Y:S05]  /*0180*/  @!P0 BRA `(.L_x_16) ;  /* 0x0000000c002c8947 */ /* 0x000fea0003800000 */
[C---:B------:R-:W-:Y:S01]  /*0190*/  IADD3 R0, PT, PT, R3.reuse, 0x30, RZ ;  /* 0x0000003003007810 */ /* 0x040fe20007ffe0ff */
[----:B------:R-:W-:Y:S01]  /*01a0*/  UIADD3 UR5, UPT, UPT, UR4, 0x400, URZ ;  /* 0x0000040004057890 */ /* 0x000fe2000fffe0ff */
[C---:B------:R-:W-:Y:S01]  /*01b0*/  IADD3 R6, PT, PT, R3.reuse, 0x20, RZ ;  /* 0x0000002003067810 */ /* 0x040fe20007ffe0ff */
[CCC-:B------:R-:W-:Y:S01]  /*01c0*/  IMAD R24, R3.reuse, R5.reuse, R2.reuse ;  /* 0x0000000503187224 */ /* 0x1c0fe200078e0202 */
[----:B------:R-:W-:Y:S01]  /*01d0*/  IADD3 R8, PT, PT, R3, 0x10, RZ ;  /* 0x0000001003087810 */ /* 0x000fe20007ffe0ff */
[-CC-:B------:R-:W-:Y:S01]  /*01e0*/  IMAD R0, R0, R5.reuse, R2.reuse ;  /* 0x0000000500007224 */ /* 0x180fe200078e0202 */
[----:B------:R-:W-:Y:S01]  /*01f0*/  ULEA UR5, UR6, UR5, 0x18 ;  /* 0x0000000506057291 */ /* 0x000fe2000f8ec0ff */
[-CC-:B------:R-:W-:Y:S02]  /*0200*/  IMAD R6, R6, R5.reuse, R2.reuse ;  /* 0x0000000506067224 */ /* 0x180fe400078e0202 */
[----:B------:R-:W-:Y:S02]  /*0210*/  HFMA2 R31, -RZ, RZ, 0, 0 ;  /* 0x00000000ff1f7431 */ /* 0x000fe400000001ff */
[----:B------:R-:W-:Y:S01]  /*0220*/  IMAD R8, R8, R5, R2 ;  /* 0x0000000508087224 */ /* 0x000fe200078e0202 */
[----:B------:R-:W-:-:S02]  /*0230*/  LEA R30, R9, R0, 0x4 ;  /* 0x00000000091e7211 */ /* 0x000fc400078e20ff */
[----:B------:R-:W-:Y:S02]  /*0240*/  LOP3.LUT R0, R29, 0x7fffffc, RZ, 0xc0, !PT ;  /* 0x07fffffc1d007812 */ /* 0x000fe400078ec0ff */
[----:B------:R-:W-:Y:S02]  /*0250*/  LEA R20, R2, UR5, 0x2 ;  /* 0x0000000502147c11 */ /* 0x000fe4000f8e10ff */
[C---:B------:R-:W-:Y:S02]  /*0260*/  LEA R28, R9.reuse, R6, 0x4 ;  /* 0x00000006091c7211 */ /* 0x040fe400078e20ff */
[C---:B------:R-:W-:Y:S02]  /*0270*/  LEA R24, R9.reuse, R24, 0x4 ;  /* 0x0000001809187211 */ /* 0x040fe400078e20ff */
[----:B------:R-:W-:Y:S02]  /*0280*/  LEA R26, R9, R8, 0x4 ;  /* 0x00000008091a7211 */ /* 0x000fe400078e20ff */
[----:B------:R-:W-:-:S02]  /*0290*/  MOV R27, R21 ;  /* 0x00000015001b7202 */ /* 0x000fc40000000f00 */
[----:B------:R-:W-:Y:S02]  /*02a0*/  LEA R22, R2, R7, 0x2 ;  /* 0x0000000702167211 */ /* 0x000fe400078e10ff */
[----:B------:R-:W-:Y:S02]  /*02b0*/  IADD3 R25, PT, PT, -R0, RZ, RZ ;  /* 0x000000ff00197210 */ /* 0x000fe40007ffe1ff */
[----:B------:R-:W-:-:S07]  /*02c0*/  LEA R6, R3, R20, 0x6 ;  /* 0x0000001403067211 */ /* 0x000fce00078e30ff */
.L_x_17:
[----:B------:R-:W0:Y:S08]  /*02d0*/  LDC.64 R16, c[0x0][0x380] ;  /* 0x0000e000ff107b82 */ /* 0x000e300000000a00 */
[----:B------:R-:W1:Y:S01]  /*02e0*/  LDC.64 R18, c[0x0][0x388] ;  /* 0x0000e200ff127b82 */ /* 0x000e620000000a00 */
[----:B0-----:R-:W-:-:S05]  /*02f0*/  IMAD.WIDE R16, R27, 0x4, R16 ;  /* 0x000000041b107825 */ /* 0x001fca00078e0210 */
[----:B------:R-:W2:Y:S01]  /*0300*/  LDG.E R11, desc[UR8][R16.64] ;  /* 0x00000008100b7981 */ /* 0x000ea2000c1e1900 */
[----:B-1----:R-:W-:-:S05]  /*0310*/  IMAD.WIDE R8, R24, 0x4, R18 ;  /* 0x0000000418087825 */ /* 0x002fca00078e0212 */
[----:B------:R-:W3:Y:S04]  /*0320*/  LDG.E R35, desc[UR8][R8.64] ;  /* 0x0000000808237981 */ /* 0x000ee8000c1e1900 */
[----:B--2---:R-:W-:Y:S04]  /*0330*/  STS [R22], R11 ;  /* 0x0000000b16007388 */ /* 0x004fe80000000800 */
[----:B---3--:R-:W-:Y:S01]  /*0340*/  STS [R6], R35 ;  /* 0x0000002306007388 */ /* 0x008fe20000000800 */
[----:B------:R-:W-:Y:S06]  /*0350*/  BAR.SYNC.DEFER_BLOCKING 0x0 ;  /* 0x0000000000007b1d */ /* 0x000fec0000010000 */
[----:B------:R-:W-:Y:S04]  /*0360*/  LDS R10, [R20] ;  /* 0x00000000140a7984 */ /* 0x000fe80000000800 */
[----:B------:R-:W0:Y:S04]  /*0370*/  LDS.128 R12, [R7] ;  /* 0x00000000070c7984 */ /* 0x000e280000000c00 */
[----:B------:R-:W1:Y:S04]  /*0380*/  LDS R37, [R20+0x40] ;  /* 0x0000400014257984 */ /* 0x000e680000000800 */
[----:B------:R-:W2:Y:S04]  /*0390*/  LDS R33, [R20+0x80] ;  /* 0x0000800014217984 */ /* 0x000ea80000000800 */
[----:B------:R-:W-:Y:S01]  /*03a0*/  LDS R32, [R20+0x140] ;  /* 0x0001400014207984 */ /* 0x000fe20000000800 */
[----:B0-----:R-:W-:-:S03]  /*03b0*/  FFMA R10, R12, R10, R31 ;  /* 0x0000000a0c0a7223 */ /* 0x001fc6000000001f */
[----:B------:R-:W0:Y:S01]  /*03c0*/  LDS R12, [R20+0xc0] ;  /* 0x0000c000140c7984 */ /* 0x000e220000000800 */
[----:B-1----:R-:W-:-:S03]  /*03d0*/  FFMA R34, R37, R13, R10 ;  /* 0x0000000d25227223 */ /* 0x002fc6000000000a */
[----:B------:R-:W-:Y:S04]  /*03e0*/  LDS R13, [R20+0x100] ;  /* 0x00010000140d7984 */ /* 0x000fe80000000800 */
[----:B------:R-:W1:Y:S04]  /*03f0*/  LDS.128 R8, [R7+0x10] ;  /* 0x0000100007087984 */ /* 0x000e680000000c00 */
[----:B------:R-:W3:Y:S01]  /*0400*/  LDS R31, [R20+0x180] ;  /* 0x00018000141f7984 */ /* 0x000ee20000000800 */
[----:B--2---:R-:W-:-:S03]  /*0410*/  FFMA R33, R33, R14, R34 ;  /* 0x0000000e21217223 */ /* 0x004fc60000000022 */
[----:B------:R-:W-:Y:S04]  /*0420*/  LDS R37, [R20+0x340] ;  /* 0x0003400014257984 */ /* 0x000fe80000000800 */
[----:B------:R-:W-:Y:S01]  /*0430*/  LDS R34, [R20+0x3c0] ;  /* 0x0003c00014227984 */ /* 0x000fe20000000800 */
[----:B0-----:R-:W-:-:S03]  /*0440*/  FFMA R15, R12, R15, R33 ;  /* 0x0000000f0c0f7223 */ /* 0x001fc60000000021 */
[----:B------:R-:W-:Y:S01]  /*0450*/  LDS R33, [R20+0x240] ;  /* 0x0002400014217984 */ /* 0x000fe20000000800 */
[----:B-1----:R-:W-:-:S03]  /*0460*/  FFMA R13, R8, R13, R15 ;  /* 0x0000000d080d7223 */ /* 0x002fc6000000000f */
[----:B------:R-:W0:Y:S01]  /*0470*/  LDS R8, [R20+0x1c0] ;  /* 0x0001c00014087984 */ /* 0x000e220000000800 */
[----:B------:R-:W-:-:S03]  /*0480*/  FFMA R32, R32, R9, R13 ;  /* 0x0000000920207223 */ /* 0x000fc6000000000d */
[----:B------:R-:W-:Y:S04]  /*0490*/  LDS R9, [R20+0x200] ;  /* 0x0002000014097984 */ /* 0x000fe80000000800 */
[----:B------:R-:W1:Y:S01]  /*04a0*/  LDS.128 R12, [R7+0x20] ;  /* 0x00002000070c7984 */ /* 0x000e620000000c00 */
[----:B---3--:R-:W-:-:S03]  /*04b0*/  FFMA R31, R31, R10, R32 ;  /* 0x0000000a1f1f7223 */ /* 0x008fc60000000020 */
[----:B------:R-:W2:Y:S04]  /*04c0*/  LDS R32, [R20+0x280] ;  /* 0x0002800014207984 */ /* 0x000ea80000000800 */
[----:B------:R-:W3:Y:S01]  /*04d0*/  LDS R10, [R20+0x2c0] ;  /* 0x0002c000140a7984 */ /* 0x000ee20000000800 */
[----:B0-----:R-:W-:-:S03]  /*04e0*/  FFMA R11, R8, R11, R31 ;  /* 0x0000000b080b7223 */ /* 0x001fc6000000001f */
[----:B------:R-:W-:Y:S01]  /*04f0*/  LDS R31, [R20+0x380] ;  /* 0x00038000141f7984 */ /* 0x000fe20000000800 */
[----:B-1----:R-:W-:-:S03]  /*0500*/  FFMA R12, R12, R9, R11 ;  /* 0x000000090c0c7223 */ /* 0x002fc6000000000b */
[----:B------:R-:W-:Y:S01]  /*0510*/  LDS R9, [R20+0x300] ;  /* 0x0003000014097984 */ /* 0x000fe20000000800 */
[----:B------:R-:W-:-:S04]  /*0520*/  FFMA R13, R33, R13, R12 ;  /* 0x0000000d210d7223 */ /* 0x000fc8000000000c */
[----:B--2---:R-:W-:-:S04]  /*0530*/  FFMA R13, R32, R14, R13 ;  /* 0x0000000e200d7223 */ /* 0x004fc8000000000d */
[----:B---3--:R-:W-:Y:S02]  /*0540*/  FFMA R11, R10, R15, R13 ;  /* 0x0000000f0a0b7223 */ /* 0x008fe4000000000d */
[----:B------:R-:W0:Y:S01]  /*0550*/  LDS.128 R12, [R7+0x30] ;  /* 0x00003000070c7984 */ /* 0x000e220000000c00 */
[----:B------:R-:W-:Y:S01]  /*0560*/  IMAD.WIDE R32, R26, 0x4, R18 ;  /* 0x000000041a207825 */ /* 0x000fe200078e0212 */
[----:B------:R-:W-:Y:S06]  /*0570*/  BAR.SYNC.DEFER_BLOCKING 0x0 ;  /* 0x0000000000007b1d */ /* 0x000fec0000010000 */
[----:B------:R-:W2:Y:S04]  /*0580*/  LDG.E R32, desc[UR8][R32.64] ;  /* 0x0000000820207981 */ /* 0x000ea8000c1e1900 */
[----:B------:R-:W3:Y:S01]  /*0590*/  LDG.E R33, desc[UR8][R16.64+0x40] ;  /* 0x0000400810217981 */ /* 0x000ee2000c1e1900 */
[----:B0-----:R-:W-:-:S04]  /*05a0*/  FFMA R12, R12, R9, R11 ;  /* 0x000000090c0c7223 */ /* 0x001fc8000000000b */
[----:B------:R-:W-:-:S04]  /*05b0*/  FFMA R36, R37, R13, R12 ;  /* 0x0000000d25247223 */ /* 0x000fc8000000000c */
[----:B------:R-:W-:-:S04]  /*05c0*/  FFMA R31, R31, R14, R36 ;  /* 0x0000000e1f1f7223 */ /* 0x000fc80000000024 */
[----:B------:R-:W-:Y:S01]  /*05d0*/  FFMA R15, R34, R15, R31 ;  /* 0x0000000f220f7223 */ /* 0x000fe2000000001f */
[----:B---3--:R-:W-:Y:S04]  /*05e0*/  STS [R22], R33 ;  /* 0x0000002116007388 */ /* 0x008fe80000000800 */
[----:B--2---:R-:W-:Y:S01]  /*05f0*/  STS [R6], R32 ;  /* 0x0000002006007388 */ /* 0x004fe20000000800 */
[----:B------:R-:W-:Y:S06]  /*0600*/  BAR.SYNC.DEFER_BLOCKING 0x0 ;  /* 0x0000000000007b1d */ /* 0x000fec0000010000 */
[----:B------:R-:W-:Y:S04]  /*0610*/  LDS R35, [R20] ;  /* 0x0000000014237984 */ /* 0x000fe80000000800 */
[----:B------:R-:W0:Y:S04]  /*0620*/  LDS.128 R8, [R7] ;  /* 0x0000000007087984 */ /* 0x000e280000000c00 */
[----:B------:R-:W1:Y:S04]  /*0630*/  LDS R12, [R20+0x40] ;  /* 0x00004000140c7984 */ /* 0x000e680000000800 */
        /* <DEDUP_REMOVED lines=8> */
[----:B------:R-:W1:Y:S01]  /*06c0*/  LDS.128 R12, [R7+0x10] ;  /* 0x00001000070c7984 */ /* 0x000e620000000c00 */
[----:B--2---:R-:W-:-:S03]  /*06d0*/  FFMA R31, R31, R10, R34 ;  /* 0x0000000a1f1f7223 */ /* 0x004fc60000000022 */
        /* <DEDUP_REMOVED lines=8> */
[----:B------:R-:W-:-:S03]  /*0760*/  FFMA R33, R33, R14, R32 ;  /* 0x0000000e21217223 */ /* 0x000fc60000000020 */
[----:B------:R-:W2:Y:S04]  /*0770*/  LDS R32, [R20+0x280] ;  /* 0x0002800014207984 */ /* 0x000ea80000000800 */
[----:B------:R-:W3:Y:S01]  /*0780*/  LDS R14, [R20+0x2c0] ;  /* 0x0002c000140e7984 */ /* 0x000ee20000000800 */
[----:B0-----:R-:W-:-:S04]  /*0790*/  FFMA R15, R12, R15, R33 ;  /* 0x0000000f0c0f7223 */ /* 0x001fc80000000021 */
[----:B-1----:R-:W-:-:S04]  /*07a0*/  FFMA R8, R8, R13, R15 ;  /* 0x0000000d08087223 */ /* 0x002fc8000000000f */
[----:B------:R-:W-:Y:S02]  /*07b0*/  FFMA R9, R31, R9, R8 ;  /* 0x000000091f097223 */ /* 0x000fe40000000008 */
[----:B------:R-:W-:Y:S02]  /*07c0*/  LDS R31, [R20+0x380] ;  /* 0x00038000141f7984 */ /* 0x000fe40000000800 */
[----:B--2---:R-:W-:Y:S02]  /*07d0*/  FFMA R13, R32, R10, R9 ;  /* 0x0000000a200d7223 */ /* 0x004fe40000000009 */
[----:B------:R-:W-:Y:S02]  /*07e0*/  LDS R9, [R20+0x300] ;  /* 0x0003000014097984 */ /* 0x000fe40000000800 */
        /* <DEDUP_REMOVED lines=10> */
[----:B------:R-:W-:Y:S01]  /*0890*/  IMAD.WIDE R18, R30, 0x4, R18 ;  /* 0x000000041e127825 */ /* 0x000fe200078e0212 */
[----:B---3--:R-:W-:Y:S04]  /*08a0*/  STS [R22], R33 ;  /* 0x0000002116007388 */ /* 0x008fe80000000800 */
[----:B--2---:R-:W-:Y:S01]  /*08b0*/  STS [R6], R32 ;  /* 0x0000002006007388 */ /* 0x004fe20000000800 */
[----:B------:R-:W-:Y:S06]  /*08c0*/  BAR.SYNC.DEFER_BLOCKING 0x0 ;  /* 0x0000000000007b1d */ /* 0x000fec0000010000 */
[----:B------:R-:W-:Y:S04]  /*08d0*/  LDS R35, [R20] ;  /* 0x0000000014237984 */ /* 0x000fe80000000800 */
[----:B------:R-:W0:Y:S04]  /*08e0*/  LDS.128 R8, [R7] ;  /* 0x0000000007087984 */ /* 0x000e280000000c00 */
[----:B------:R-:W1:Y:S04]  /*08f0*/  LDS R12, [R20+0x40] ;  /* 0x00004000140c7984 */ /* 0x000e680000000800 */
[----:B------:R-:W2:Y:S04]  /*0900*/  LDS R31, [R20+0x80] ;  /* 0x00008000141f7984 */ /* 0x000ea80000000800 */
[----:B------:R-:W3:Y:S04]  /*0910*/  LDS R33, [R20+0xc0] ;  /* 0x0000c00014217984 */ /* 0x000ee80000000800 */
[----:B------:R-:W-:Y:S01]  /*0920*/  LDS R34, [R20+0x340] ;  /* 0x0003400014227984 */ /* 0x000fe20000000800 */
[----:B0-----:R-:W-:-:S03]  /*0930*/  FFMA R15, R8, R35, R15 ;  /* 0x00000023080f7223 */ /* 0x001fc6000000000f */
[----:B------:R-:W-:Y:S01]  /*0940*/  LDS R8, [R20+0x140] ;  /* 0x0001400014087984 */ /* 0x000fe20000000800 */
[----:B-1----:R-:W-:-:S03]  /*0950*/  FFMA R32, R12, R9, R15 ;  /* 0x000000090c207223 */ /* 0x002fc6000000000f */
[----:B------:R-:W-:Y:S04]  /*0960*/  LDS R9, [R20+0x100] ;  /* 0x0001000014097984 */ /* 0x000fe80000000800 */
[----:B------:R-:W0:Y:S01]  /*0970*/  LDS.128 R12, [R7+0x10] ;  /* 0x00001000070c7984 */ /* 0x000e220000000c00 */
[----:B--2---:R-:W-:-:S03]  /*0980*/  FFMA R10, R31, R10, R32 ;  /* 0x0000000a1f0a7223 */ /* 0x004fc60000000020 */
[----:B------:R-:W1:Y:S01]  /*0990*/  LDS R31, [R20+0x180] ;  /* 0x00018000141f7984 */ /* 0x000e620000000800 */
[----:B---3--:R-:W-:-:S03]  /*09a0*/  FFMA R11, R33, R11, R10 ;  /* 0x0000000b210b7223 */ /* 0x008fc6000000000a */
[----:B------:R-:W-:Y:S04]  /*09b0*/  LDS R33, [R20+0x200] ;  /* 0x0002000014217984 */ /* 0x000fe80000000800 */
[----:B------:R-:W-:Y:S01]  /*09c0*/  LDS R35, [R20+0x240] ;  /* 0x0002400014237984 */ /* 0x000fe20000000800 */
[----:B0-----:R-:W-:-:S03]  /*09d0*/  FFMA R9, R12, R9, R11 ;  /* 0x000000090c097223 */ /* 0x001fc6000000000b */
[----:B------:R-:W0:Y:S01]  /*09e0*/  LDS R12, [R20+0x1c0] ;  /* 0x0001c000140c7984 */ /* 0x000e220000000800 */
[----:B------:R-:W-:-:S03]  /*09f0*/  FFMA R32, R8, R13, R9 ;  /* 0x0000000d08207223 */ /* 0x000fc60000000009 */
[----:B------:R-:W2:Y:S04]  /*0a00*/  LDS.128 R8, [R7+0x20] ;  /* 0x0000200007087984 */ /* 0x000ea80000000c00 */
[----:B------:R-:W3:Y:S01]  /*0a10*/  LDS R13, [R20+0x280] ;  /* 0x00028000140d7984 */ /* 0x000ee20000000800 */
[----:B-1----:R-:W-:-:S03]  /*0a20*/  FFMA R31, R31, R14, R32 ;  /* 0x0000000e1f1f7223 */ /* 0x002fc60000000020 */
[----:B------:R-:W-:Y:S01]  /*0a30*/  LDS R32, [R20+0x3c0] ;  /* 0x0003c00014207984 */ /* 0x000fe20000000800 */
[----:B0-----:R-:W-:-:S04]  /*0a40*/  FFMA R15, R12, R15, R31 ;  /* 0x0000000f0c0f7223 */ /* 0x001fc8000000001f */
[----:B--2---:R-:W-:Y:S02]  /*0a50*/  FFMA R8, R8, R33, R15 ;  /* 0x0000002108087223 */ /* 0x004fe4000000000f */
[----:B------:R-:W-:Y:S02]  /*0a60*/  LDS R33, [R20+0x380] ;  /* 0x0003800014217984 */ /* 0x000fe40000000800 */
[----:B------:R-:W-:Y:S02]  /*0a70*/  FFMA R12, R35, R9, R8 ;  /* 0x00000009230c7223 */ /* 0x000fe40000000008 */
[----:B------:R-:W0:Y:S02]  /*0a80*/  LDS R8, [R20+0x2c0] ;  /* 0x0002c00014087984 */ /* 0x000e240000000800 */
[----:B---3--:R-:W-:Y:S02]  /*0a90*/  FFMA R9, R13, R10, R12 ;  /* 0x0000000a0d097223 */ /* 0x008fe4000000000c */
[----:B------:R-:W-:Y:S04]  /*0aa0*/  LDS R35, [R20+0x300] ;  /* 0x0003000014237984 */ /* 0x000fe80000000800 */
[----:B------:R-:W1:Y:S01]  /*0ab0*/  LDS.128 R12, [R7+0x30] ;  /* 0x00003000070c7984 */ /* 0x000e620000000c00 */
[----:B------:R-:W-:Y:S06]  /*0ac0*/  BAR.SYNC.DEFER_BLOCKING 0x0 ;  /* 0x0000000000007b1d */ /* 0x000fec0000010000 */
[----:B------:R0:W2:Y:S04]  /*0ad0*/  LDG.E R16, desc[UR8][R16.64+0xc0] ;  /* 0x0000c00810107981 */ /* 0x0000a8000c1e1900 */
[----:B------:R-:W3:Y:S01]  /*0ae0*/  LDG.E R19, desc[UR8][R18.64] ;  /* 0x0000000812137981 */ /* 0x000ee2000c1e1900 */
[----:B0-----:R-:W-:-:S04]  /*0af0*/  FFMA R17, R8, R11, R9 ;  /* 0x0000000b08117223 */ /* 0x001fc80000000009 */
[----:B-1----:R-:W-:-:S04]  /*0b00*/  FFMA R35, R12, R35, R17 ;  /* 0x000000230c237223 */ /* 0x002fc80000000011 */
[----:B------:R-:W-:-:S04]  /*0b10*/  FFMA R34, R34, R13, R35 ;  /* 0x0000000d22227223 */ /* 0x000fc80000000023 */
[----:B------:R-:W-:-:S04]  /*0b20*/  FFMA R33, R33, R14, R34 ;  /* 0x0000000e21217223 */ /* 0x000fc80000000022 */
[----:B------:R-:W-:Y:S01]  /*0b30*/  FFMA R17, R32, R15, R33 ;  /* 0x0000000f20117223 */ /* 0x000fe20000000021 */
[----:B------:R-:W-:-:S04]  /*0b40*/  IADD3 R25, PT, PT, R25, 0x4, RZ ;  /* 0x0000000419197810 */ /* 0x000fc80007ffe0ff */
[----:B------:R-:W-:Y:S02]  /*0b50*/  ISETP.NE.AND P0, PT, R25, RZ, PT ;  /* 0x000000ff1900720c */ /* 0x000fe40003f05270 */
[----:B------:R-:W-:Y:S02]  /*0b60*/  IADD3 R27, PT, PT, R27, 0x40, RZ ;  /* 0x000000401b1b7810 */ /* 0x000fe40007ffe0ff */
[C---:B------:R-:W-:Y:S02]  /*0b70*/  LEA R30, R5.reuse, R30, 0x6 ;  /* 0x0000001e051e7211 */ /* 0x040fe400078e30ff */
[C---:B------:R-:W-:Y:S02]  /*0b80*/  LEA R28, R5.reuse, R28, 0x6 ;  /* 0x0000001c051c7211 */ /* 0x040fe400078e30ff */
[C---:B------:R-:W-:Y:S02]  /*0b90*/  LEA R26, R5.reuse, R26, 0x6 ;  /* 0x0000001a051a7211 */ /* 0x040fe400078e30ff */
[----:B------:R-:W-:Y:S01]  /*0ba0*/  LEA R24, R5, R24, 0x6 ;  /* 0x0000001805187211 */ /* 0x000fe200078e30ff */
[----:B--2---:R-:W-:Y:S04]  /*0bb0*/  STS [R22], R16 ;  /* 0x0000001016007388 */ /* 0x004fe80000000800 */
[----:B---3--:R-:W-:Y:S01]  /*0bc0*/  STS [R6], R19 ;  /* 0x0000001306007388 */ /* 0x008fe20000000800 */
[----:B------:R-:W-:Y:S06]  /*0bd0*/  BAR.SYNC.DEFER_BLOCKING 0x0 ;  /* 0x0000000000007b1d */ /* 0x000fec0000010000 */
[----:B------:R-:W-:Y:S04]  /*0be0*/  LDS R31, [R20] ;  /* 0x00000000141f7984 */ /* 0x000fe80000000800 */
[----:B------:R-:W0:Y:S04]  /*0bf0*/  LDS.128 R8, [R7] ;  /* 0x0000000007087984 */ /* 0x000e280000000c00 */
[----:B------:R-:W1:Y:S04]  /*0c00*/  LDS R36, [R20+0x40] ;  /* 0x0000400014247984 */ /* 0x000e680000000800 */
[----:B------:R-:W2:Y:S04]  /*0c10*/  LDS R37, [R20+0x80] ;  /* 0x0000800014257984 */ /* 0x000ea80000000800 */
[----:B------:R-:W3:Y:S04]  /*0c20*/  LDS R34, [R20+0xc0] ;  /* 0x0000c00014227984 */ /* 0x000ee80000000800 */
[----:B------:R-:W-:Y:S04]  /*0c30*/  LDS R33, [R20+0x100] ;  /* 0x0001000014217984 */ /* 0x000fe80000000800 */
[----:B------:R-:W4:Y:S04]  /*0c40*/  LDS.128 R12, [R7+0x10] ;  /* 0x00001000070c7984 */ /* 0x000f280000000c00 */
[----:B------:R-:W5:Y:S04]  /*0c50*/  LDS R32, [R20+0x140] ;  /* 0x0001400014207984 */ /* 0x000f680000000800 */
[----:B------:R-:W5:Y:S01]  /*0c60*/  LDS R35, [R20+0x180] ;  /* 0x0001800014237984 */ /* 0x000f620000000800 */
[----:B0-----:R-:W-:-:S03]  /*0c70*/  FFMA R17, R8, R31, R17 ;  /* 0x0000001f08117223 */ /* 0x001fc60000000011 */
[----:B------:R-:W0:Y:S01]  /*0c80*/  LDS R8, [R20+0x1c0] ;  /* 0x0001c00014087984 */ /* 0x000e220000000800 */
[----:B-1----:R-:W-:-:S03]  /*0c90*/  FFMA R36, R36, R9, R17 ;  /* 0x0000000924247223 */ /* 0x002fc60000000011 */
[----:B------:R-:W-:Y:S04]  /*0ca0*/  LDS R31, [R20+0x200] ;  /* 0x00020000141f7984 */ /* 0x000fe80000000800 */
[----:B------:R-:W1:Y:S01]  /*0cb0*/  LDS.128 R16, [R7+0x20] ;  /* 0x0000200007107984 */ /* 0x000e620000000c00 */
[----:B--2---:R-:W-:-:S04]  /*0cc0*/  FFMA R37, R37, R10, R36 ;  /* 0x0000000a25257223 */ /* 0x004fc80000000024 */
[----:B---3--:R-:W-:-:S04]  /*0cd0*/  FFMA R11, R34, R11, R37 ;  /* 0x0000000b220b7223 */ /* 0x008fc80000000025 */
[----:B----4-:R-:W-:Y:S02]  /*0ce0*/  FFMA R11, R12, R33, R11 ;  /* 0x000000210c0b7223 */ /* 0x010fe4000000000b */
[----:B------:R-:W2:Y:S02]  /*0cf0*/  LDS R12, [R20+0x240] ;  /* 0x00024000140c7984 */ /* 0x000ea40000000800 */
[----:B-----5:R-:W-:Y:S02]  /*0d00*/  FFMA R32, R32, R13, R11 ;  /* 0x0000000d20207223 */ /* 0x020fe4000000000b */
[----:B------:R-:W3:Y:S02]  /*0d10*/  LDS R13, [R20+0x280] ;  /* 0x00028000140d7984 */ /* 0x000ee40000000800 */
[----:B------:R-:W-:Y:S02]  /*0d20*/  FFMA R35, R35, R14, R32 ;  /* 0x0000000e23237223 */ /* 0x000fe40000000020 */
[----:B------:R-:W4:Y:S04]  /*0d30*/  LDS R14, [R20+0x2c0] ;  /* 0x0002c000140e7984 */ /* 0x000f280000000800 */
[----:B------:R-:W-:Y:S01]  /*0d40*/  LDS R32, [R20+0x340] ;  /* 0x0003400014207984 */ /* 0x000fe20000000800 */
[----:B0-----:R-:W-:-:S03]  /*0d50*/  FFMA R35, R8, R15, R35 ;  /* 0x0000000f08237223 */ /* 0x001fc60000000023 */
[----:B------:R-:W-:Y:S04]  /*0d60*/  LDS R15, [R20+0x300] ;  /* 0x00030000140f7984 */ /* 0x000fe80000000800 */
[----:B------:R-:W0:Y:S01]  /*0d70*/  LDS.128 R8, [R7+0x30] ;  /* 0x0000300007087984 */ /* 0x000e220000000c00 */
[----:B-1----:R-:W-:-:S03]  /*0d80*/  FFMA R35, R16, R31, R35 ;  /* 0x0000001f10237223 */ /* 0x002fc60000000023 */
[----:B------:R-:W1:Y:S04]  /*0d90*/  LDS R31, [R20+0x380] ;  /* 0x00038000141f7984 */ /* 0x000e680000000800 */
[----:B------:R-:W5:Y:S01]  /*0da0*/  LDS R16, [R20+0x3c0] ;  /* 0x0003c00014107984 */ /* 0x000f620000000800 */
[----:B--2---:R-:W-:-:S04]  /*0db0*/  FFMA R12, R12, R17, R35 ;  /* 0x000000110c0c7223 */ /* 0x004fc80000000023 */
[----:B---3--:R-:W-:-:S04]  /*0dc0*/  FFMA R13, R13, R18, R12 ;  /* 0x000000120d0d7223 */ /* 0x008fc8000000000c */
[----:B----4-:R-:W-:-:S04]  /*0dd0*/  FFMA R13, R14, R19, R13 ;  /* 0x000000130e0d7223 */ /* 0x010fc8000000000d */
[----:B0-----:R-:W-:-:S04]  /*0de0*/  FFMA R13, R8, R15, R13 ;  /* 0x0000000f080d7223 */ /* 0x001fc8000000000d */
[----:B------:R-:W-:-:S04]  /*0df0*/  FFMA R32, R32, R9, R13 ;  /* 0x0000000920207223 */ /* 0x000fc8000000000d */
[----:B-1----:R-:W-:-:S04]  /*0e00*/  FFMA R31, R31, R10, R32 ;  /* 0x0000000a1f1f7223 */ /* 0x002fc80000000020 */
[----:B-----5:R-:W-:Y:S01]  /*0e10*/  FFMA R31, R16, R11, R31 ;  /* 0x0000000b101f7223 */ /* 0x020fe2000000001f */
[----:B------:R-:W-:Y:S06]  /*0e20*/  BAR.SYNC.DEFER_BLOCKING 0x0 ;  /* 0x0000000000007b1d */ /* 0x000fec0000010000 */
[----:B------:R-:W-:Y:S05]  /*0e30*/  @P0 BRA `(.L_x_17) ;  /* 0xfffffff400240947 */ /* 0x000fea000383ffff */
.L_x_16:
        /* <DEDUP_REMOVED lines=15> */
[----:B------:R-:W-:-:S04]  /*0f30*/  UIADD3 UR5, UPT, UPT, UR4, 0x400, URZ ;  /* 0x0000040004057890 */ /* 0x000fc8000fffe0ff */
[----:B------:R-:W-:Y:S01]  /*0f40*/  ULEA UR5, UR6, UR5, 0x18 ;  /* 0x0000000506057291 */ /* 0x000fe2000f8ec0ff */
[----:B------:R-:W-:-:S05]  /*0f50*/  LEA R28, R2, R7, 0x2 ;  /* 0x00000007021c7211 */ /* 0x000fca00078e10ff */
[----:B------:R-:W-:-:S04]  /*0f60*/  LEA R6, R2, UR5, 0x2 ;  /* 0x0000000502067c11 */ /* 0x000fc8000f8e10ff */
[----:B------:R-:W-:Y:S02]  /*0f70*/  LEA R30, R3, R6, 0x6 ;  /* 0x00000006031e7211 */ /* 0x000fe400078e30ff */
[----:B------:R-:W-:Y:S01]  /*0f80*/  IADD3 R18, PT, PT, R18, 0x10, RZ ;  /* 0x0000001012127810 */ /* 0x000fe20007ffe0ff */
        /* <DEDUP_REMOVED lines=11> */
[----:B------:R-:W5:Y:S04]  /*1040*/  LDS R19, [R6+0x180] ;  /* 0x0001800006137984 */ /* 0x000f680000000800 */
[----:B------:R-:W5:Y:S04]  /*1050*/  LDS R20, [R6+0x1c0] ;  /* 0x0001c00006147984 */ /* 0x000f680000000800 */
[----:B------:R-:W-:Y:S01]  /*1060*/  LDS R35, [R6+0x280] ;  /* 0x0002800006237984 */ /* 0x000fe20000000800 */
[----:B0-----:R-:W-:-:S03]  /*1070*/  FFMA R8, R8, R26, R31 ;  /* 0x0000001a08087223 */ /* 0x001fc6000000001f */
[----:B------:R-:W-:Y:S01]  /*1080*/  LDS R31, [R6+0x300] ;  /* 0x00030000061f7984 */ /* 0x000fe20000000800 */
[----:B-1----:R-:W-:-:S03]  /*1090*/  FFMA R9, R29, R9, R8 ;  /* 0x000000091d097223 */ /* 0x002fc60000000008 */
[----:B------:R-:W-:Y:S01]  /*10a0*/  LDS R29, [R6+0x200] ;  /* 0x00020000061d7984 */ /* 0x000fe20000000800 */
[----:B--2---:R-:W-:-:S03]  /*10b0*/  FFMA R10, R32, R10, R9 ;  /* 0x0000000a200a7223 */ /* 0x004fc60000000009 */
[----:B------:R-:W-:Y:S01]  /*10c0*/  LDS R32, [R6+0x2c0] ;  /* 0x0002c00006207984 */ /* 0x000fe20000000800 */
[----:B---3--:R-:W-:-:S03]  /*10d0*/  FFMA R11, R33, R11, R10 ;  /* 0x0000000b210b7223 */ /* 0x008fc6000000000a */
[----:B------:R-:W-:Y:S04]  /*10e0*/  LDS R33, [R6+0x380] ;  /* 0x0003800006217984 */ /* 0x000fe80000000800 */
[----:B------:R-:W-:Y:S01]  /*10f0*/  LDS R26, [R6+0x3c0] ;  /* 0x0003c000061a7984 */ /* 0x000fe20000000800 */
[----:B----4-:R-:W-:-:S03]  /*1100*/  FFMA R11, R12, R34, R11 ;  /* 0x000000220c0b7223 */ /* 0x010fc6000000000b */
[----:B------:R-:W-:Y:S01]  /*1110*/  LDS R34, [R6+0x240] ;  /* 0x0002400006227984 */ /* 0x000fe20000000800 */
[----:B-----5:R-:W-:Y:S01]  /*1120*/  FFMA R22, R22, R13, R11 ;  /* 0x0000000d16167223 */ /* 0x020fe2000000000b */
[----:B------:R-:W-:Y:S02]  /*1130*/  IMAD R13, R18, R5, R4 ;  /* 0x00000005120d7224 */ /* 0x000fe400078e0204 */
[----:B------:R-:W0:Y:S01]  /*1140*/  LDS.128 R8, [R7+0x20] ;  /* 0x0000200007087984 */ /* 0x000e220000000c00 */
[----:B------:R-:W-:Y:S01]  /*1150*/  FFMA R19, R19, R14, R22 ;  /* 0x0000000e13137223 */ /* 0x000fe20000000016 */
[----:B------:R-:W-:Y:S02]  /*1160*/  IMAD.WIDE R12, R13, 0x4, R16 ;  /* 0x000000040d0c7825 */ /* 0x000fe400078e0210 */
[----:B------:R-:W-:Y:S02]  /*1170*/  LDS R22, [R6+0x340] ;  /* 0x0003400006167984 */ /* 0x000fe40000000800 */
[----:B------:R-:W-:-:S02]  /*1180*/  FFMA R37, R20, R15, R19 ;  /* 0x0000000f14257223 */ /* 0x000fc40000000013 */
[----:B------:R-:W1:Y:S01]  /*1190*/  LDS.128 R16, [R7+0x30] ;  /* 0x0000300007107984 */ /* 0x000e620000000c00 */
[----:B------:R-:W-:Y:S06]  /*11a0*/  BAR.SYNC.DEFER_BLOCKING 0x0 ;  /* 0x0000000000007b1d */ /* 0x000fec0000010000 */
[----:B------:R-:W2:Y:S04]  /*11b0*/  LDG.E R25, desc[UR8][R24.64+0x40] ;  /* 0x0000400818197981 */ /* 0x000ea8000c1e1900 */
[----:B------:R-:W3:Y:S01]  /*11c0*/  LDG.E R36, desc[UR8][R12.64] ;  /* 0x000000080c247981 */ /* 0x000ee2000c1e1900 */
[----:B0-----:R-:W-:-:S04]  /*11d0*/  FFMA R37, R8, R29, R37 ;  /* 0x0000001d08257223 */ /* 0x001fc80000000025 */
[----:B------:R-:W-:-:S04]  /*11e0*/  FFMA R34, R34, R9, R37 ;  /* 0x0000000922227223 */ /* 0x000fc80000000025 */
[----:B------:R-:W-:-:S04]  /*11f0*/  FFMA R35, R35, R10, R34 ;  /* 0x0000000a23237223 */ /* 0x000fc80000000022 */
[----:B------:R-:W-:-:S04]  /*1200*/  FFMA R35, R32, R11, R35 ;  /* 0x0000000b20237223 */ /* 0x000fc80000000023 */
[----:B-1----:R-:W-:-:S04]  /*1210*/  FFMA R31, R16, R31, R35 ;  /* 0x0000001f101f7223 */ /* 0x002fc80000000023 */
[----:B------:R-:W-:-:S04]  /*1220*/  FFMA R22, R22, R17, R31 ;  /* 0x0000001116167223 */ /* 0x000fc8000000001f */
[----:B------:R-:W-:-:S04]  /*1230*/  FFMA R33, R33, R18, R22 ;  /* 0x0000001221217223 */ /* 0x000fc80000000016 */
[----:B------:R-:W-:Y:S01]  /*1240*/  FFMA R35, R26, R19, R33 ;  /* 0x000000131a237223 */ /* 0x000fe20000000021 */
        /* <DEDUP_REMOVED lines=14> */
[----:B------:R-:W-:Y:S04]  /*1330*/  LDS R33, [R6+0x200] ;  /* 0x0002000006217984 */ /* 0x000fe80000000800 */
[----:B------:R-:W5:Y:S01]  /*1340*/  LDS.128 R16, [R7+0x20] ;  /* 0x0000200007107984 */ /* 0x000f620000000c00 */
[----:B0-----:R-:W-:-:S03]  /*1350*/  FFMA R27, R12, R27, R35 ;  /* 0x0000001b0c1b7223 */ /* 0x001fc60000000023 */
[----:B------:R-:W0:Y:S01]  /*1360*/  LDS R26, [R6+0x240] ;  /* 0x00024000061a7984 */ /* 0x000e220000000800 */
[----:B-1----:R-:W-:-:S03]  /*1370*/  FFMA R20, R20, R13, R27 ;  /* 0x0000000d14147223 */ /* 0x002fc6000000001b */
[----:B------:R-:W1:Y:S01]  /*1380*/  LDS R27, [R6+0x280] ;  /* 0x00028000061b7984 */ /* 0x000e620000000800 */
[----:B--2---:R-:W-:-:S03]  /*1390*/  FFMA R29, R29, R14, R20 ;  /* 0x0000000e1d1d7223 */ /* 0x004fc60000000014 */
[----:B------:R-:W2:Y:S01]  /*13a0*/  LDS R20, [R6+0x2c0] ;  /* 0x0002c00006147984 */ /* 0x000ea20000000800 */
[----:B---3--:R-:W-:-:S03]  /*13b0*/  FFMA R35, R24, R15, R29 ;  /* 0x0000000f18237223 */ /* 0x008fc6000000001d */
[----:B------:R-:W-:Y:S04]  /*13c0*/  LDS R29, [R6+0x300] ;  /* 0x00030000061d7984 */ /* 0x000fe80000000800 */
[----:B------:R-:W3:Y:S01]  /*13d0*/  LDS.128 R12, [R7+0x30] ;  /* 0x00003000070c7984 */ /* 0x000ee20000000c00 */
[----:B----4-:R-:W-:-:S03]  /*13e0*/  FFMA R35, R8, R25, R35 ;  /* 0x0000001908237223 */ /* 0x010fc60000000023 */
[----:B------:R-:W4:Y:S04]  /*13f0*/  LDS R24, [R6+0x340] ;  /* 0x0003400006187984 */ /* 0x000f280000000800 */
[----:B------:R-:W4:Y:S01]  /*1400*/  LDS R25, [R6+0x380] ;  /* 0x0003800006197984 */ /* 0x000f220000000800 */
[----:B-----5:R-:W-:-:S03]  /*1410*/  FFMA R28, R28, R9, R35 ;  /* 0x000000091c1c7223 */ /* 0x020fc60000000023 */
[----:B------:R-:W5:Y:S01]  /*1420*/  LDS R8, [R6+0x3c0] ;  /* 0x0003c00006087984 */ /* 0x000f620000000800 */
[----:B------:R-:W-:-:S04]  /*1430*/  FFMA R31, R31, R10, R28 ;  /* 0x0000000a1f1f7223 */ /* 0x000fc8000000001c */
[----:B------:R-:W-:-:S04]  /*1440*/  FFMA R11, R22, R11, R31 ;  /* 0x0000000b160b7223 */ /* 0x000fc8000000001f */
[----:B------:R-:W-:-:S04]  /*1450*/  FFMA R11, R16, R33, R11 ;  /* 0x00000021100b7223 */ /* 0x000fc8000000000b */
[----:B0-----:R-:W-:-:S04]  /*1460*/  FFMA R26, R26, R17, R11 ;  /* 0x000000111a1a7223 */ /* 0x001fc8000000000b */
[----:B-1----:R-:W-:-:S04]  /*1470*/  FFMA R27, R27, R18, R26 ;  /* 0x000000121b1b7223 */ /* 0x002fc8000000001a */
[----:B--2---:R-:W-:-:S04]  /*1480*/  FFMA R19, R20, R19, R27 ;  /* 0x0000001314137223 */ /* 0x004fc8000000001b */
[----:B---3--:R-:W-:-:S04]  /*1490*/  FFMA R19, R12, R29, R19 ;  /* 0x0000001d0c137223 */ /* 0x008fc80000000013 */
[----:B----4-:R-:W-:-:S04]  /*14a0*/  FFMA R24, R24, R13, R19 ;  /* 0x0000000d18187223 */ /* 0x010fc80000000013 */
[----:B------:R-:W-:-:S04]  /*14b0*/  FFMA R25, R25, R14, R24 ;  /* 0x0000000e19197223 */ /* 0x000fc80000000018 */
[----:B-----5:R-:W-:Y:S01]  /*14c0*/  FFMA R31, R8, R15, R25 ;  /* 0x0000000f081f7223 */ /* 0x020fe20000000019 */
[----:B------:R-:W-:Y:S06]  /*14d0*/  BAR.SYNC.DEFER_BLOCKING 0x0 ;  /* 0x0000000000007b1d */ /* 0x000fec0000010000 */
.L_x_18:
[----:B------:R-:W-:Y:S05]  /*14e0*/  @P1 BRA `(.L_x_15) ;  /* 0x0000000000d81947 */ /* 0x000fea0003800000 */
[----:B------:R-:W0:Y:S01]  /*14f0*/  LDC.64 R8, c[0x0][0x380] ;  /* 0x0000e000ff087b82 */ /* 0x000e220000000a00 */
[C---:B------:R-:W-:Y:S02]  /*1500*/  LEA R6, R0.reuse, R3, 0x4 ;  /* 0x0000000300067211 */ /* 0x040fe400078e20ff */
[----:B------:R-:W-:-:S03]  /*1510*/  LEA R21, R0, R21, 0x4 ;  /* 0x0000001500157211 */ /* 0x000fc600078e20ff */
[----:B------:R-:W-:Y:S02]  /*1520*/  IMAD R11, R6, R5, R4 ;  /* 0x00000005060b7224 */ /* 0x000fe400078e0204 */
[----:B------:R-:W1:Y:S01]  /*1530*/  LDC.64 R12, c[0x0][0x388] ;  /* 0x0000e200ff0c7b82 */ /* 0x000e620000000a00 */
[----:B0-----:R-:W-:-:S05]  /*1540*/  IMAD.WIDE R8, R21, 0x4, R8 ;  /* 0x0000000415087825 */ /* 0x001fca00078e0208 */
[----:B------:R-:W2:Y:S01]  /*1550*/  LDG.E R6, desc[UR8][R8.64] ;  /* 0x0000000808067981 */ /* 0x000ea2000c1e1900 */
[----:B-1----:R-:W-:-:S06]  /*1560*/  IMAD.WIDE R12, R11, 0x4, R12 ;  /* 0x000000040b0c7825 */ /* 0x002fcc00078e020c */
[----:B------:R-:W3:Y:S01]  /*1570*/  LDG.E R12, desc[UR8][R12.64] ;  /* 0x000000080c0c7981 */ /* 0x000ee2000c1e1900 */
[----:B------:R-:W-:-:S04]  /*1580*/  UIADD3 UR4, UPT, UPT, UR4, 0x400, URZ ;  /* 0x0000040004047890 */ /* 0x000fc8000fffe0ff */
[----:B------:R-:W-:Y:S01]  /*1590*/  ULEA UR4, UR6, UR4, 0x18 ;  /* 0x0000000406047291 */ /* 0x000fe2000f8ec0ff */
[----:B------:R-:W-:-:S05]  /*15a0*/  LEA R15, R2, R7, 0x2 ;  /* 0x00000007020f7211 */ /* 0x000fca00078e10ff */
[----:B------:R-:W-:-:S04]  /*15b0*/  LEA R0, R2, UR4, 0x2 ;  /* 0x0000000402007c11 */ /* 0x000fc8000f8e10ff */
        /* <DEDUP_REMOVED lines=26> */
[----:B------:R-:W4:Y:S01]  /*1760*/  LDS R10, [R0+0x340] ;  /* 0x00034000000a7984 */ /* 0x000f220000000800 */
[----:B-----5:R-:W-:-:S03]  /*1770*/  FFMA R2, R2, R17, R3 ;  /* 0x0000001102027223 */ /* 0x020fc60000000003 */
[----:B------:R-:W5:Y:S04]  /*1780*/  LDS R16, [R0+0x380] ;  /* 0x0003800000107984 */ /* 0x000f680000000800 */
        /* <DEDUP_REMOVED lines=10> */
[----:B------:R-:W-:Y:S01]  /*1830*/  FFMA R31, R3, R31, R16 ;  /* 0x0000001f031f7223 */ /* 0x000fe20000000010 */
[----:B------:R-:W-:Y:S06]  /*1840*/  BAR.SYNC.DEFER_BLOCKING 0x0 ;  /* 0x0000000000007b1d */ /* 0x000fec0000010000 */
.L_x_15:
        /* <DEDUP_REMOVED lines=8> */
.L_x_19:
        /* <DEDUP_REMOVED lines=11> */
.L_x_33:


//--------------------- .text._Z10mmm_sharedPfS_S_i --------------------------
	.section	.text._Z10mmm_sharedPfS_S_i,"ax",@progbits
	.align	128
        .global         _Z10mmm_sharedPfS_S_i
        .type           _Z10mmm_sharedPfS_S_i,@function
        .size           _Z10mmm_sharedPfS_S_i,(.L_x_34 - _Z10mmm_sharedPfS_S_i)
        .other          _Z10mmm_sharedPfS_S_i,@"STO_CUDA_ENTRY STV_DEFAULT"
_Z10mmm_sharedPfS_S_i:
.text._Z10mmm_sharedPfS_S_i:
        /* <DEDUP_REMOVED lines=45> */
.L_x_22:
        /* <DEDUP_REMOVED lines=183> */
.L_x_21:
        /* <DEDUP_REMOVED lines=106> */
.L_x_23:
        /* <DEDUP_REMOVED lines=55> */
.L_x_20:
        /* <DEDUP_REMOVED lines=8> */
.L_x_24:
        /* <DEDUP_REMOVED lines=11> */
.L_x_34:


//--------------------- .text._Z10mmm_globalPfS_S_i --------------------------
	.section	.text._Z10mmm_globalPfS_S_i,"ax",@progbits
	.align	128
        .global         _Z10mmm_globalPfS_S_i
        .type           _Z10mmm_globalPfS_S_i,@function
        .size           _Z10mmm_globalPfS_S_i,(.L_x_35 - _Z10mmm_globalPfS_S_i)
        .other          _Z10mmm_globalPfS_S_i,@"STO_CUDA_ENTRY STV_DEFAULT"
_Z10mmm_globalPfS_S_i:
.text._Z10mmm_globalPfS_S_i:
[----:B------:R-:W-:Y:S01]  /*0000*/  LDC R1, c[0x0][0x37c] ;  /* 0x0000df00ff017b82 */ /* 0x000fe20000000800 */
[----:B------:R-:W0:Y:S07]  /*0010*/  S2R R0, SR_TID.Y ;  /* 0x0000000000007919 */ /* 0x000e2e0000002200 */
[----:B------:R-:W0:Y:S01]  /*0020*/  S2UR UR4, SR_CTAID.Y ;  /* 0x00000000000479c3 */ /* 0x000e220000002600 */
[----:B------:R-:W1:Y:S01]  /*0030*/  LDCU UR20, c[0x0][0x398] ;  /* 0x00007300ff1477ac */ /* 0x000e620008000800 */
[----:B------:R-:W2:Y:S06]  /*0040*/  S2R R3, SR_TID.X ;  /* 0x0000000000037919 */ /* 0x000eac0000002100 */
[----:B------:R-:W0:Y:S08]  /*0050*/  LDC R13, c[0x0][0x364] ;  /* 0x0000d900ff0d7b82 */ /* 0x000e300000000800 */
[----:B------:R-:W2:Y:S08]  /*0060*/  S2UR UR5, SR_CTAID.X ;  /* 0x00000000000579c3 */ /* 0x000eb00000002500 */
[----:B------:R-:W2:Y:S01]  /*0070*/  LDC R2, c[0x0][0x360] ;  /* 0x0000d800ff027b82 */ /* 0x000ea20000000800 */
[----:B0-----:R-:W-:-:S02]  /*0080*/  IMAD R13, R13, UR4, R0 ;  /* 0x000000040d0d7c24 */ /* 0x001fc4000f8e0200 */
[----:B--2---:R-:W-:-:S05]  /*0090*/  IMAD R0, R2, UR5, R3 ;  /* 0x0000000502007c24 */ /* 0x004fca000f8e0203 */
[----:B------:R-:W-:-:S04]  /*00a0*/  VIMNMX R2, PT, PT, R13, R0, !PT ;  /* 0x000000000d027248 */ /* 0x000fc80007fe0100 */
[----:B-1----:R-:W-:-:S13]  /*00b0*/  ISETP.GE.AND P0, PT, R2, UR20, PT ;  /* 0x0000001402007c0c */ /* 0x002fda000bf06270 */
[----:B------:R-:W-:Y:S05]  /*00c0*/  @P0 EXIT ;  /* 0x000000000000094d */ /* 0x000fea0003800000 */
[----:B------:R-:W-:Y:S01]  /*00d0*/  UISETP.GE.U32.AND UP0, UPT, UR20, 0x8, UPT ;  /* 0x000000081400788c */ /* 0x000fe2000bf06070 */
[----:B------:R-:W-:Y:S02]  /*00e0*/  HFMA2 R12, -RZ, RZ, 0, 0 ;  /* 0x00000000ff0c7431 */ /* 0x000fe400000001ff */
[----:B------:R-:W-:Y:S01]  /*00f0*/  IMAD R13, R13, UR20, RZ ;  /* 0x000000140d0d7c24 */ /* 0x000fe2000f8e02ff */
[----:B------:R-:W-:Y:S01]  /*0100*/  UMOV UR4, URZ ;  /* 0x000000ff00047c82 */ /* 0x000fe20008000000 */
[----:B------:R-:W0:Y:S04]  /*0110*/  LDCU.64 UR18, c[0x0][0x358] ;  /* 0x00006b00ff1277ac */ /* 0x000e280008000a00 */
[----:B------:R-:W-:Y:S05]  /*0120*/  BRA.U !UP0, `(.L_x_25) ;  /* 0x0000000508047547 */ /* 0x000fea000b800000 */
[----:B------:R-:W1:Y:S01]  /*0130*/  LDCU.128 UR24, c[0x0][0x380] ;  /* 0x00007000ff1877ac */ /* 0x000e620008000c00 */
[----:B------:R-:W-:Y:S02]  /*0140*/  MOV R12, RZ ;  /* 0x000000ff000c7202 */ /* 0x000fe40000000f00 */
[----:B------:R-:W-:Y:S01]  /*0150*/  MOV R14, R0 ;  /* 0x00000000000e7202 */ /* 0x000fe20000000f00 */
[----:B------:R-:W-:-:S04]  /*0160*/  ULOP3.LUT UR4, UR20, 0x7ffffff8, URZ, 0xc0, !UPT ;  /* 0x7ffffff814047892 */ /* 0x000fc8000f8ec0ff */
[----:B------:R-:W-:Y:S01]  /*0170*/  UIADD3 UR5, UPT, UPT, -UR4, URZ, URZ ;  /* 0x000000ff04057290 */ /* 0x000fe2000fffe1ff */
[----:B-1----:R-:W-:Y:S01]  /*0180*/  MOV R2, UR24 ;  /* 0x0000001800027c02 */ /* 0x002fe20008000f00 */
[----:B------:R-:W-:Y:S01]  /*0190*/  UIMAD.WIDE UR6, UR20, 0x8, UR26 ;  /* 0x00000008140678a5 */ /* 0x000fe2000f8e021a */
[----:B------:R-:W-:Y:S01]  /*01a0*/  MOV R3, UR25 ;  /* 0x0000001900037c02 */ /* 0x000fe20008000f00 */
[----:B------:R-:W-:Y:S02]  /*01b0*/  UIMAD.WIDE UR8, UR20, 0xc, UR26 ;  /* 0x0000000c140878a5 */ /* 0x000fe4000f8e021a */
[----:B------:R-:W-:Y:S01]  /*01c0*/  UIMAD.WIDE UR10, UR20, 0x10, UR26 ;  /* 0x00000010140a78a5 */ /* 0x000fe2000f8e021a */
[----:B------:R-:W-:Y:S01]  /*01d0*/  IMAD.WIDE.U32 R2, R13, 0x4, R2 ;  /* 0x000000040d027825 */ /* 0x000fe200078e0002 */
[----:B------:R-:W-:Y:S02]  /*01e0*/  UIMAD.WIDE UR12, UR20, 0x14, UR26 ;  /* 0x00000014140c78a5 */ /* 0x000fe4000f8e021a */
[----:B------:R-:W-:Y:S01]  /*01f0*/  UIMAD.WIDE UR14, UR20, 0x18, UR26 ;  /* 0x00000018140e78a5 */ /* 0x000fe2000f8e021a */
[----:B------:R-:W-:Y:S01]  /*0200*/  IADD3 R2, P0, PT, R2, 0x10, RZ ;  /* 0x0000001002027810 */ /* 0x000fe20007f1e0ff */
[----:B------:R-:W-:-:S03]  /*0210*/  UIMAD.WIDE UR16, UR20, 0x1c, UR26 ;  /* 0x0000001c141078a5 */ /* 0x000fc6000f8e021a */
[----:B------:R-:W-:-:S09]  /*0220*/  IADD3.X R3, PT, PT, RZ, R3, RZ, P0, !PT ;  /* 0x00000003ff037210 */ /* 0x000fd200007fe4ff */
.L_x_26:
[----:B------:R-:W-:Y:S01]  /*0230*/  UIMAD.WIDE UR22, UR20, 0x4, UR26 ;  /* 0x00000004141678a5 */ /* 0x000fe2000f8e021a */
[----:B------:R-:W-:Y:S02]  /*0240*/  IMAD.MOV.U32 R23, RZ, RZ, 0x4 ;  /* 0x00000004ff177424 */ /* 0x000fe400078e00ff */
[----:B------:R-:W-:Y:S01]  /*0250*/  HFMA2 R11, -RZ, RZ, 0, 2.384185791015625e-07 ;  /* 0x00000004ff0b7431 */ /* 0x000fe200000001ff */
[----:B------:R-:W-:Y:S01]  /*0260*/  MOV R25, 0x4 ;  /* 0x0000000400197802 */ /* 0x000fe20000000f00 */
[----:B0-----:R-:W2:Y:S01]  /*0270*/  LDG.E R21, desc[UR18][R2.64+-0x10] ;  /* 0xfffff01202157981 */ /* 0x001ea2000c1e1900 */
[C---:B------:R-:W-:Y:S01]  /*0280*/  IMAD.WIDE R22, R14.reuse, R23, UR26 ;  /* 0x0000001a0e167e25 */ /* 0x040fe2000f8e0217 */
[----:B------:R-:W-:Y:S02]  /*0290*/  MOV R8, UR22 ;  /* 0x0000001600087c02 */ /* 0x000fe40008000f00 */
[----:B------:R-:W-:Y:S01]  /*02a0*/  MOV R9, UR23 ;  /* 0x0000001700097c02 */ /* 0x000fe20008000f00 */
[----:B------:R-:W3:Y:S02]  /*02b0*/  LDG.E R19, desc[UR18][R2.64+-0xc] ;  /* 0xfffff41202137981 */ /* 0x000ee4000c1e1900 */
[----:B------:R-:W-:-:S02]  /*02c0*/  IMAD.WIDE R8, R14, 0x4, R8 ;  /* 0x000000040e087825 */ /* 0x000fc400078e0208 */
[----:B------:R-:W2:Y:S01]  /*02d0*/  LDG.E R22, desc[UR18][R22.64] ;  /* 0x0000001216167981 */ /* 0x000ea2000c1e1900 */
[----:B------:R-:W-:Y:S01]  /*02e0*/  MOV R5, 0x4 ;  /* 0x0000000400057802 */ /* 0x000fe20000000f00 */
[C---:B------:R-:W-:Y:S02]  /*02f0*/  IMAD.WIDE R24, R14.reuse, R25, UR6 ;  /* 0x000000060e187e25 */ /* 0x040fe4000f8e0219 */
[----:B------:R0:W3:Y:S02]  /*0300*/  LDG.E R20, desc[UR18][R8.64] ;  /* 0x0000001208147981 */ /* 0x0000e4000c1e1900 */
[----:B------:R-:W-:Y:S02]  /*0310*/  IMAD.WIDE R10, R14, R11, UR8 ;  /* 0x000000080e0a7e25 */ /* 0x000fe4000f8e020b */
[----:B------:R-:W4:Y:S04]  /*0320*/  LDG.E R18, desc[UR18][R24.64] ;  /* 0x0000001218127981 */ /* 0x000f28000c1e1900 */
[----:B------:R-:W4:Y:S01]  /*0330*/  LDG.E R17, desc[UR18][R2.64+-0x8] ;  /* 0xfffff81202117981 */ /* 0x000f22000c1e1900 */
[----:B0-----:R-:W-:-:S02]  /*0340*/  HFMA2 R9, -RZ, RZ, 0, 2.384185791015625e-07 ;  /* 0x00000004ff097431 */ /* 0x001fc400000001ff */
[----:B------:R-:W-:Y:S01]  /*0350*/  IMAD.MOV.U32 R7, RZ, RZ, 0x4 ;  /* 0x00000004ff077424 */ /* 0x000fe200078e00ff */
[----:B------:R0:W5:Y:S01]  /*0360*/  LDG.E R16, desc[UR18][R10.64] ;  /* 0x000000120a107981 */ /* 0x000162000c1e1900 */
[----:B------:R-:W-:-:S03]  /*0370*/  IMAD.WIDE R4, R14, R5, UR10 ;  /* 0x0000000a0e047e25 */ /* 0x000fc6000f8e0205 */
[----:B------:R-:W5:Y:S01]  /*0380*/  LDG.E R15, desc[UR18][R2.64+-0x4] ;  /* 0xfffffc12020f7981 */ /* 0x000f62000c1e1900 */
[C---:B------:R-:W-:Y:S01]  /*0390*/  IMAD.WIDE R6, R14.reuse, R7, UR12 ;  /* 0x0000000c0e067e25 */ /* 0x040fe2000f8e0207 */
[----:B------:R-:W-:Y:S02]  /*03a0*/  MOV R27, 0x4 ;  /* 0x00000004001b7802 */ /* 0x000fe40000000f00 */
[----:B------:R1:W5:Y:S01]  /*03b0*/  LDG.E R4, desc[UR18][R4.64] ;  /* 0x0000001204047981 */ /* 0x000362000c1e1900 */
[----:B------:R-:W-:-:S03]  /*03c0*/  IMAD.WIDE R8, R14, R9, UR14 ;  /* 0x0000000e0e087e25 */ /* 0x000fc6000f8e0209 */
[----:B------:R-:W5:Y:S01]  /*03d0*/  LDG.E R23, desc[UR18][R2.64] ;  /* 0x0000001202177981 */ /* 0x000f62000c1e1900 */
[----:B0-----:R-:W-:-:S03]  /*03e0*/  IMAD.WIDE R10, R14, R27, UR16 ;  /* 0x000000100e0a7e25 */ /* 0x001fc6000f8e021b */
[----:B------:R-:W5:Y:S04]  /*03f0*/  LDG.E R7, desc[UR18][R6.64] ;  /* 0x0000001206077981 */ /* 0x000f68000c1e1900 */
[----:B------:R-:W5:Y:S04]  /*0400*/  LDG.E R24, desc[UR18][R2.64+0x4] ;  /* 0x0000041202187981 */ /* 0x000f68000c1e1900 */
[----:B------:R-:W5:Y:S04]  /*0410*/  LDG.E R8, desc[UR18][R8.64] ;  /* 0x0000001208087981 */ /* 0x000f68000c1e1900 */
[----:B------:R-:W5:Y:S04]  /*0420*/  LDG.E R25, desc[UR18][R2.64+0x8] ;  /* 0x0000081202197981 */ /* 0x000f68000c1e1900 */
[----:B------:R-:W5:Y:S04]  /*0430*/  LDG.E R10, desc[UR18][R10.64] ;  /* 0x000000120a0a7981 */ /* 0x000f68000c1e1900 */
[----:B------:R0:W5:Y:S01]  /*0440*/  LDG.E R27, desc[UR18][R2.64+0xc] ;  /* 0x00000c12021b7981 */ /* 0x000162000c1e1900 */
[----:B------:R-:W-:-:S04]  /*0450*/  UIADD3 UR5, UPT, UPT, UR5, 0x8, URZ ;  /* 0x0000000805057890 */ /* 0x000fc8000fffe0ff */
[----:B------:R-:W-:Y:S01]  /*0460*/  UISETP.NE.AND UP0, UPT, UR5, URZ, UPT ;  /* 0x000000ff0500728c */ /* 0x000fe2000bf05270 */
[----:B-1----:R-:W-:Y:S02]  /*0470*/  MOV R5, UR20 ;  /* 0x0000001400057c02 */ /* 0x002fe40008000f00 */
[----:B0-----:R-:W-:Y:S02]  /*0480*/  IADD3 R2, P0, PT, R2, 0x20, RZ ;  /* 0x0000002002027810 */ /* 0x001fe40007f1e0ff */
[----:B------:R-:W-:Y:S02]  /*0490*/  LEA R14, R5, R14, 0x3 ;  /* 0x0000000e050e7211 */ /* 0x000fe400078e18ff */
[----:B------:R-:W-:Y:S01]  /*04a0*/  IADD3.X R3, PT, PT, RZ, R3, RZ, P0, !PT ;  /* 0x00000003ff037210 */ /* 0x000fe200007fe4ff */
[----:B--2---:R-:W-:-:S04]  /*04b0*/  FFMA R22, R21, R22, R12 ;  /* 0x0000001615167223 */ /* 0x004fc8000000000c */
[----:B---3--:R-:W-:-:S04]  /*04c0*/  FFMA R20, R19, R20, R22 ;  /* 0x0000001413147223 */ /* 0x008fc80000000016 */
[----:B----4-:R-:W-:-:S04]  /*04d0*/  FFMA R18, R17, R18, R20 ;  /* 0x0000001211127223 */ /* 0x010fc80000000014 */
[----:B-----5:R-:W-:-:S04]  /*04e0*/  FFMA R16, R15, R16, R18 ;  /* 0x000000100f107223 */ /* 0x020fc80000000012 */
[----:B------:R-:W-:-:S04]  /*04f0*/  FFMA R23, R23, R4, R16 ;  /* 0x0000000417177223 */ /* 0x000fc80000000010 */
[----:B------:R-:W-:-:S04]  /*0500*/  FFMA R24, R24, R7, R23 ;  /* 0x0000000718187223 */ /* 0x000fc80000000017 */
[----:B------:R-:W-:-:S04]  /*0510*/  FFMA R8, R25, R8, R24 ;  /* 0x0000000819087223 */ /* 0x000fc80000000018 */
[----:B------:R-:W-:Y:S01]  /*0520*/  FFMA R12, R27, R10, R8 ;  /* 0x0000000a1b0c7223 */ /* 0x000fe20000000008 */
[----:B------:R-:W-:Y:S06]  /*0530*/  BRA.U UP0, `(.L_x_26) ;  /* 0xfffffffd003c7547 */ /* 0x000fec000b83ffff */
.L_x_25:
[----:B------:R-:W-:-:S04]  /*0540*/  ULOP3.LUT UR6, UR20, 0x7, URZ, 0xc0, !UPT ;  /* 0x0000000714067892 */ /* 0x000fc8000f8ec0ff */
[----:B------:R-:W-:-:S09]  /*0550*/  UISETP.NE.AND UP0, UPT, UR6, URZ, UPT ;  /* 0x000000ff0600728c */ /* 0x000fd2000bf05270 */
[----:B------:R-:W-:Y:S05]  /*0560*/  BRA.U !UP0, `(.L_x_27) ;  /* 0x0000000508387547 */ /* 0x000fea000b800000 */
[----:B------:R-:W-:Y:S02]  /*0570*/  UISETP.GE.U32.AND UP0, UPT, UR6, 0x4, UPT ;  /* 0x000000040600788c */ /* 0x000fe4000bf06070 */
[----:B------:R-:W-:-:S04]  /*0580*/  ULOP3.LUT UR5, UR20, 0x3, URZ, 0xc0, !UPT ;  /* 0x0000000314057892 */ /* 0x000fc8000f8ec0ff */
[----:B------:R-:W-:-:S03]  /*0590*/  UISETP.NE.AND UP1, UPT, UR5, URZ, UPT ;  /* 0x000000ff0500728c */ /* 0x000fc6000bf25270 */
[----:B------:R-:W-:Y:S08]  /*05a0*/  BRA.U !UP0, `(.L_x_28) ;  /* 0x00000001087c7547 */ /* 0x000ff0000b800000 */
[----:B------:R-:W1:Y:S01]  /*05b0*/  LDC.64 R6, c[0x0][0x388] ;  /* 0x0000e200ff067b82 */ /* 0x000e620000000a00 */
[----:B------:R-:W2:Y:S01]  /*05c0*/  LDCU.64 UR6, c[0x0][0x380] ;  /* 0x00007000ff0677ac */ /* 0x000ea20008000a00 */
[----:B------:R-:W-:Y:S01]  /*05d0*/  IMAD.U32 R9, RZ, RZ, UR4 ;  /* 0x00000004ff097e24 */ /* 0x000fe2000f8e00ff */
[C---:B------:R-:W-:Y:S02]  /*05e0*/  IADD3 R3, PT, PT, R13.reuse, UR4, RZ ;  /* 0x000000040d037c10 */ /* 0x040fe4000fffe0ff */
[----:B------:R-:W-:Y:S01]  /*05f0*/  IADD3 R10, P0, PT, R13, UR4, RZ ;  /* 0x000000040d0a7c10 */ /* 0x000fe2000ff1e0ff */
[----:B------:R-:W-:Y:S01]  /*0600*/  IMAD R9, R9, UR20, R0 ;  /* 0x0000001409097c24 */ /* 0x000fe2000f8e0200 */
[----:B------:R-:W-:Y:S01]  /*0610*/  MOV R11, UR20 ;  /* 0x00000014000b7c02 */ /* 0x000fe20008000f00 */
[----:B------:R-:W3:Y:S01]  /*0620*/  LDC.64 R4, c[0x0][0x380] ;  /* 0x0000e000ff047b82 */ /* 0x000ee20000000a00 */
[----:B------:R-:W-:Y:S01]  /*0630*/  MOV R15, UR20 ;  /* 0x00000014000f7c02 */ /* 0x000fe20008000f00 */
[----:B-1----:R-:W-:Y:S01]  /*0640*/  IMAD.WIDE R6, R9, 0x4, R6 ;  /* 0x0000000409067825 */ /* 0x002fe200078e0206 */
[----:B------:R-:W-:-:S05]  /*0650*/  MOV R9, UR20 ;  /* 0x0000001400097c02 */ /* 0x000fca0008000f00 */
[----:B------:R-:W-:Y:S02]  /*0660*/  IMAD.WIDE R8, R9, 0x4, R6 ;  /* 0x0000000409087825 */ /* 0x000fe400078e0206 */
[----:B0-----:R-:W4:Y:S02]  /*0670*/  LDG.E R6, desc[UR18][R6.64] ;  /* 0x0000001206067981 */ /* 0x001f24000c1e1900 */
[----:B---3--:R-:W-:Y:S01]  /*0680*/  IMAD.WIDE.U32 R4, R3, 0x4, R4 ;  /* 0x0000000403047825 */ /* 0x008fe200078e0004 */
[----:B------:R-:W-:Y:S01]  /*0690*/  IADD3.X R3, PT, PT, RZ, RZ, RZ, P0, !PT ;  /* 0x000000ffff037210 */ /* 0x000fe200007fe4ff */
[----:B------:R-:W3:Y:S01]  /*06a0*/  LDG.E R17, desc[UR18][R8.64] ;  /* 0x0000001208117981 */ /* 0x000ee2000c1e1900 */
[----:B--2---:R-:W-:-:S03]  /*06b0*/  LEA R2, P0, R10, UR6, 0x2 ;  /* 0x000000060a027c11 */ /* 0x004fc6000f8010ff */
[----:B------:R-:W4:Y:S01]  /*06c0*/  LDG.E R5, desc[UR18][R4.64] ;  /* 0x0000001204057981 */ /* 0x000f22000c1e1900 */
[----:B------:R-:W-:Y:S01]  /*06d0*/  LEA.HI.X R3, R10, UR7, R3, 0x2, P0 ;  /* 0x000000070a037c11 */ /* 0x000fe200080f1403 */
[----:B------:R-:W-:-:S04]  /*06e0*/  IMAD.WIDE R10, R11, 0x4, R8 ;  /* 0x000000040b0a7825 */ /* 0x000fc800078e0208 */
[----:B------:R-:W3:Y:S01]  /*06f0*/  LDG.E R16, desc[UR18][R2.64+0x4] ;  /* 0x0000041202107981 */ /* 0x000ee2000c1e1900 */
[----:B------:R-:W-:-:S03]  /*0700*/  IMAD.WIDE R14, R15, 0x4, R10 ;  /* 0x000000040f0e7825 */ /* 0x000fc600078e020a */
[----:B------:R-:W2:Y:S04]  /*0710*/  LDG.E R19, desc[UR18][R10.64] ;  /* 0x000000120a137981 */ /* 0x000ea8000c1e1900 */
[----:B------:R-:W2:Y:S04]  /*0720*/  LDG.E R18, desc[UR18][R2.64+0x8] ;  /* 0x0000081202127981 */ /* 0x000ea8000c1e1900 */
[----:B------:R-:W5:Y:S04]  /*0730*/  LDG.E R20, desc[UR18][R2.64+0xc] ;  /* 0x00000c1202147981 */ /* 0x000f68000c1e1900 */
[----:B------:R-:W5:Y:S01]  /*0740*/  LDG.E R14, desc[UR18][R14.64] ;  /* 0x000000120e0e7981 */ /* 0x000f62000c1e1900 */
[----:B------:R-:W-:Y:S01]  /*0750*/  UIADD3 UR4, UPT, UPT, UR4, 0x4, URZ ;  /* 0x0000000404047890 */ /* 0x000fe2000fffe0ff */
[----:B----4-:R-:W-:-:S04]  /*0760*/  FFMA R5, R5, R6, R12 ;  /* 0x0000000605057223 */ /* 0x010fc8000000000c */
[----:B---3--:R-:W-:-:S04]  /*0770*/  FFMA R5, R16, R17, R5 ;  /* 0x0000001110057223 */ /* 0x008fc80000000005 */
[----:B--2---:R-:W-:-:S04]  /*0780*/  FFMA R5, R18, R19, R5 ;  /* 0x0000001312057223 */ /* 0x004fc80000000005 */
[----:B-----5:R-:W-:-:S07]  /*0790*/  FFMA R12, R20, R14, R5 ;  /* 0x0000000e140c7223 */ /* 0x020fce0000000005 */
.L_x_28:
[----:B------:R-:W-:Y:S05]  /*07a0*/  BRA.U !UP1, `(.L_x_27) ;  /* 0x0000000109a87547 */ /* 0x000fea000b800000 */
[----:B------:R-:W-:Y:S01]  /*07b0*/  UISETP.NE.AND UP0, UPT, UR5, 0x1, UPT ;  /* 0x000000010500788c */ /* 0x000fe2000bf05270 */
[----:B------:R-:W-:Y:S01]  /*07c0*/  MOV R7, UR4 ;  /* 0x0000000400077c02 */ /* 0x000fe20008000f00 */
[----:B------:R-:W-:Y:S02]  /*07d0*/  ULOP3.LUT UR5, UR20, 0x1, URZ, 0xc0, !UPT ;  /* 0x0000000114057892 */ /* 0x000fe4000f8ec0ff */
[----:B------:R-:W-:Y:S02]  /*07e0*/  MOV R15, UR20 ;  /* 0x00000014000f7c02 */ /* 0x000fe40008000f00 */
[----:B------:R-:W-:Y:S01]  /*07f0*/  UISETP.NE.U32.AND UP1, UPT, UR5, 0x1, UPT ;  /* 0x000000010500788c */ /* 0x000fe2000bf25070 */
[----:B------:R-:W-:-:S04]  /*0800*/  PLOP3.LUT P1, PT, PT, PT, UP0, 0x80, 0x8 ;  /* 0x000000000008781c */ /* 0x000fc80003f2f008 */
[----:B------:R-:W1:Y:S01]  /*0810*/  @UP0 LDCU.128 UR8, c[0x0][0x380] ;  /* 0x00007000ff0807ac */ /* 0x000e620008000c00 */
[----:B------:R-:W-:Y:S01]  /*0820*/  PLOP3.LUT P0, PT, PT, PT, UP1, 0x80, 0x8 ;  /* 0x000000000008781c */ /* 0x000fe20003f0f018 */
[----:B------:R-:W2:Y:S04]  /*0830*/  @UP0 LDCU.64 UR6, c[0x0][0x380] ;  /* 0x00007000ff0607ac */ /* 0x000ea80008000a00 */
[----:B------:R-:W3:Y:S03]  /*0840*/  @!UP1 LDCU.128 UR12, c[0x0][0x380] ;  /* 0x00007000ff0c97ac */ /* 0x000ee60008000c00 */
[C---:B------:R-:W-:Y:S02]  /*0850*/  @P1 IADD3 R3, PT, PT, R13.reuse, UR4, RZ ;  /* 0x000000040d031c10 */ /* 0x040fe4000fffe0ff */
[----:B------:R-:W-:Y:S01]  /*0860*/  @P1 IADD3 R6, P2, PT, R13, UR4, RZ ;  /* 0x000000040d061c10 */ /* 0x000fe2000ff5e0ff */
[----:B------:R-:W-:Y:S01]  /*0870*/  @UP0 UIADD3 UR4, UPT, UPT, UR4, 0x2, URZ ;  /* 0x0000000204040890 */ /* 0x000fe2000fffe0ff */
[----:B-1----:R-:W-:Y:S01]  /*0880*/  MOV R11, UR9 ;  /* 0x00000009000b7c02 */ /* 0x002fe20008000f00 */
[----:B------:R-:W-:Y:S01]  /*0890*/  IMAD.U32 R10, RZ, RZ, UR8 ;  /* 0x00000008ff0a7e24 */ /* 0x000fe2000f8e00ff */
[----:B------:R-:W-:-:S02]  /*08a0*/  MOV R4, UR10 ;  /* 0x0000000a00047c02 */ /* 0x000fc40008000f00 */
[----:B------:R-:W-:Y:S01]  /*08b0*/  MOV R5, UR11 ;  /* 0x0000000b00057c02 */ /* 0x000fe20008000f00 */
[----:B------:R-:W-:-:S04]  /*08c0*/  @P1 IMAD.WIDE.U32 R10, R3, 0x4, R10 ;  /* 0x00000004030a1825 */ /* 0x000fc800078e000a */
[----:B------:R-:W-:Y:S01]  /*08d0*/  @P1 IMAD R3, R7, UR20, R0 ;  /* 0x0000001407031c24 */ /* 0x000fe2000f8e0200 */
[----:B------:R-:W-:Y:S01]  /*08e0*/  @P1 IADD3.X R7, PT, PT, RZ, RZ, RZ, P2, !PT ;  /* 0x000000ffff071210 */ /* 0x000fe200017fe4ff */
[----:B------:R-:W-:Y:S01]  /*08f0*/  IMAD.U32 R19, RZ, RZ, UR4 ;  /* 0x00000004ff137e24 */ /* 0x000fe2000f8e00ff */
[C---:B--2---:R-:W-:Y:S01]  /*0900*/  @P1 LEA R2, P2, R6.reuse, UR6, 0x2 ;  /* 0x0000000606021c11 */ /* 0x044fe2000f8410ff */
[----:B------:R-:W-:Y:S01]  /*0910*/  @P1 IMAD.WIDE R4, R3, 0x4, R4 ;  /* 0x0000000403041825 */ /* 0x000fe200078e0204 */
[----:B------:R-:W-:Y:S01]  /*0920*/  @!P0 IADD3 R17, PT, PT, R13, UR4, RZ ;  /* 0x000000040d118c10 */ /* 0x000fe2000fffe0ff */
[----:B0-----:R-:W2:Y:S01]  /*0930*/  @P1 LDG.E R11, desc[UR18][R10.64] ;  /* 0x000000120a0b1981 */ /* 0x001ea2000c1e1900 */
[----:B------:R-:W-:Y:S01]  /*0940*/  @P1 LEA.HI.X R3, R6, UR7, R7, 0x2, P2 ;  /* 0x0000000706031c11 */ /* 0x000fe200090f1407 */
[----:B------:R-:W-:Y:S01]  /*0950*/  @!P0 IMAD R19, R19, UR20, R0 ;  /* 0x0000001413138c24 */ /* 0x000fe2000f8e0200 */
[----:B---3--:R-:W-:Y:S01]  /*0960*/  MOV R6, UR12 ;  /* 0x0000000c00067c02 */ /* 0x008fe20008000f00 */
[----:B------:R-:W-:Y:S01]  /*0970*/  @P1 IMAD.WIDE R14, R15, 0x4, R4 ;  /* 0x000000040f0e1825 */ /* 0x000fe200078e0204 */
[----:B------:R-:W-:Y:S01]  /*0980*/  MOV R7, UR13 ;  /* 0x0000000d00077c02 */ /* 0x000fe20008000f00 */
[----:B------:R-:W2:Y:S01]  /*0990*/  @P1 LDG.E R4, desc[UR18][R4.64] ;  /* 0x0000001204041981 */ /* 0x000ea2000c1e1900 */
[----:B------:R-:W-:-:S02]  /*09a0*/  MOV R8, UR14 ;  /* 0x0000000e00087c02 */ /* 0x000fc40008000f00 */
[----:B------:R-:W-:Y:S01]  /*09b0*/  MOV R9, UR15 ;  /* 0x0000000f00097c02 */ /* 0x000fe20008000f00 */
[----:B------:R-:W-:Y:S01]  /*09c0*/  @!P0 IMAD.WIDE.U32 R6, R17, 0x4, R6 ;  /* 0x0000000411068825 */ /* 0x000fe200078e0006 */
[----:B------:R-:W3:Y:S03]  /*09d0*/  @P1 LDG.E R14, desc[UR18][R14.64] ;  /* 0x000000120e0e1981 */ /* 0x000ee6000c1e1900 */
[----:B------:R-:W-:Y:S01]  /*09e0*/  @!P0 IMAD.WIDE R8, R19, 0x4, R8 ;  /* 0x0000000413088825 */ /* 0x000fe200078e0208 */
[----:B------:R-:W3:Y:S04]  /*09f0*/  @P1 LDG.E R2, desc[UR18][R2.64+0x4] ;  /* 0x0000041202021981 */ /* 0x000ee8000c1e1900 */
[----:B------:R-:W4:Y:S04]  /*0a00*/  @!P0 LDG.E R7, desc[UR18][R6.64] ;  /* 0x0000001206078981 */ /* 0x000f28000c1e1900 */
[----:B------:R-:W4:Y:S01]  /*0a10*/  @!P0 LDG.E R8, desc[UR18][R8.64] ;  /* 0x0000001208088981 */ /* 0x000f22000c1e1900 */
[----:B--2---:R-:W-:-:S04]  /*0a20*/  @P1 FFMA R11, R11, R4, R12 ;  /* 0x000000040b0b1223 */ /* 0x004fc8000000000c */
[----:B---3--:R-:W-:-:S04]  /*0a30*/  @P1 FFMA R12, R2, R14, R11 ;  /* 0x0000000e020c1223 */ /* 0x008fc8000000000b */
[----:B----4-:R-:W-:-:S07]  /*0a40*/  @!P0 FFMA R12, R7, R8, R12 ;  /* 0x00000008070c8223 */ /* 0x010fce000000000c */
.L_x_27:
[----:B------:R-:W1:Y:S01]  /*0a50*/  LDC.64 R2, c[0x0][0x390] ;  /* 0x0000e400ff027b82 */ /* 0x000e620000000a00 */
[----:B------:R-:W-:-:S05]  /*0a60*/  IADD3 R13, PT, PT, R0, R13, RZ ;  /* 0x0000000d000d7210 */ /* 0x000fca0007ffe0ff */
[----:B-1----:R-:W-:-:S05]  /*0a70*/  IMAD.WIDE R2, R13, 0x4, R2 ;  /* 0x000000040d027825 */ /* 0x002fca00078e0202 */
[----:B0-----:R-:W-:Y:S01]  /*0a80*/  STG.E desc[UR18][R2.64], R12 ;  /* 0x0000000c02007986 */ /* 0x001fe2000c101912 */
[----:B------:R-:W-:Y:S05]  /*0a90*/  EXIT ;  /* 0x000000000000794d */ /* 0x000fea0003800000 */
.L_x_29:
        /* <DEDUP_REMOVED lines=14> */
.L_x_35:


//--------------------- .nv.shared._Z21mmm_global_shared_badPfS_S_i --------------------------
	.section	.nv.shared._Z21mmm_global_shared_badPfS_S_i,"aw",@nobits
	.sectionflags	@""
	.align	4
.nv.shared._Z21mmm_global_shared_badPfS_S_i:
	.zero		3200


//--------------------- .nv.shared.reserved.0     --------------------------
	.section	.nv.shared.reserved.0,"aw",@nobits
	.weak		__nv_reservedSMEM_offset_0_alias
	.size		__nv_reservedSMEM_offset_0_alias, 0, 64
	.other		__nv_reservedSMEM_offset_0_alias,@"STO_CUDA_RESERVED_SHARED STV_DEFAULT"
__nv_reservedSMEM_offset_0_alias:
	.zero		0
	.zero		64


//--------------------- .nv.shared._Z19mmm_shared_conflictPfS_S_i --------------------------
	.section	.nv.shared._Z19mmm_shared_conflictPfS_S_i,"aw",@nobits
	.sectionflags	@""
	.align	4
.nv.shared._Z19mmm_shared_conflictPfS_S_i:
	.zero		3200


//--------------------- .nv.shared._Z17mmm_shared_unrollPfS_S_i --------------------------
	.section	.nv.shared._Z17mmm_shared_unrollPfS_S_i,"aw",@nobits
	.sectionflags	@""
	.align	4
.nv.shared._Z17mmm_shared_unrollPfS_S_i:
	.zero		3072


//--------------------- .nv.shared._Z10mmm_sharedPfS_S_i --------------------------
	.section	.nv.shared._Z10mmm_sharedPfS_S_i,"aw",@nobits
	.sectionflags	@""
	.align	4
.nv.shared._Z10mmm_sharedPfS_S_i:
	.zero		3072


//--------------------- .nv.constant0._Z21mmm_global_shared_badPfS_S_i --------------------------
	.section	.nv.constant0._Z21mmm_global_shared_badPfS_S_i,"a",@progbits
	.sectionflags	@""
	.align	4
.nv.constant0._Z21mmm_global_shared_badPfS_S_i:
	.zero		924


//--------------------- .nv.constant0._Z19mmm_shared_conflictPfS_S_i --------------------------
	.section	.nv.constant0._Z19mmm_shared_conflictPfS_S_i,"a",@progbits
	.sectionflags	@""
	.align	4
.nv.constant0._Z19mmm_shared_conflictPfS_S_i:
	.zero		924


//--------------------- .nv.constant0._Z14mmm_bad_globalPfS_S_i --------------------------
	.section	.nv.constant0._Z14mmm_bad_globalPfS_S_i,"a",@progbits
	.sectionflags	@""
	.align	4
.nv.constant0._Z14mmm_bad_globalPfS_S_i:
	.zero		924


//--------------------- .nv.constant0._Z17mmm_shared_unrollPfS_S_i --------------------------
	.section	.nv.constant0._Z17mmm_shared_unrollPfS_S_i,"a",@progbits
	.sectionflags	@""
	.align	4
.nv.constant0._Z17mmm_shared_unrollPfS_S_i:
	.zero		924


//--------------------- .nv.constant0._Z10mmm_sharedPfS_S_i --------------------------
	.section	.nv.constant0._Z10mmm_sharedPfS_S_i,"a",@progbits
	.sectionflags	@""
	.align	4
.nv.constant0._Z10mmm_sharedPfS_S_i:
	.zero		924


//--------------------- .nv.constant0._Z10mmm_globalPfS_S_i --------------------------
	.section	.nv.constant0._Z10mmm_globalPfS_S_i,"a",@progbits
	.sectionflags	@""
	.align	4
.nv.constant0._Z10mmm_globalPfS_S_i:
	.zero		924


//--------------------- SYMBOLS --------------------------

	.type		.nv.reservedSmem.offset0,@object
	.size		.nv.reservedSmem.offset0,0x4
	.type		.nv.reservedSmem.cap,@object
	.size		.nv.reservedSmem.cap,0x4
